	.target	sm_100a

	.elftype	@"ET_EXEC"


//--------------------- .note.nv.tkinfo           --------------------------
	.section	.note.nv.tkinfo,"",@"SHT_NOTE"
	.sectionflags	@"SHF_NOTE_NV_TKINFO"
	.tkinfo
        /*0018*/ 	.word	0x00000002
        /*0030*/ 	.string	""
        /*0030*/ 	.string	"ptxas"
        /*0030*/ 	.string	"Cuda compilation tools, release 13.0, V13.0.88"
        /*0030*/ 	.string	"Build cuda_13.0.r13.0/compiler.36424714_0"
        /*0030*/ 	.string	"-arch sm_100a -m 64 "



//--------------------- .note.nv.cuinfo           --------------------------
	.section	.note.nv.cuinfo,"",@"SHT_NOTE"
	.sectionflags	@"SHF_NOTE_NV_CUINFO"
        /*0018*/ 	.short	0x0002
        /*001a*/ 	.short	0x0064
        /*001c*/ 	.short	0x0082
	.zero		2


//--------------------- .nv.info                  --------------------------
	.section	.nv.info,"",@"SHT_CUDA_INFO"
	.align	4


	//----- nvinfo : EIATTR_REGCOUNT
	.align		4
        /*0000*/ 	.byte	0x04, 0x2f
        /*0002*/ 	.short	(.L_19 - .L_18)
	.align		4
.L_18:
        /*0004*/ 	.word	index@(_ZN7cutlass13device_kernelINS_4gemm6kernel13GemmUniversalIN4cute5tupleIJiiiiEEENS1_10collective13CollectiveMmaINS1_35MainloopSm100TmaUmmaWarpSpecializedILi3ELi2ELi4ENS5_IJNS4_1CILi1EEENSA_ILi2EEESB_EEEEENS5_IJNSA_ILi128EEESF_NSA_ILi32EEEEEEaNS5_IJlSB_lEEEaSI_NS4_8TiledMMAINS4_8MMA_AtomIJNS4_15SM100_MMA_S8_SSIaaiLi128ELi128ELNS4_4UMMA5MajorE0ELSN_0ELNSM_8SaturateE0EEEEEENS4_6LayoutINS5_IJSB_SB_SB_EEENS5_IJNSA_ILi0EEEST_ST_EEEEENS5_IJNS4_10UnderscoreESW_SW_EEEEENS4_23SM90_TMA_LOAD_MULTICASTENS4_14ComposedLayoutINS4_7SwizzleILi1ELi4ELi3EEENS4_18smem_ptr_flag_bitsILi8EEENSR_INS5_IJNSA_ILi8EEESG_EEENS5_IJSG_SB_EEEEEEEvNS4_8identityENS4_13SM90_TMA_LOADES19_vS1A_EENS_8epilogue10collective18CollectiveEpilogueINS1D_23Sm100TmaWarpSpecializedILi2ELi2ELi64ELb0ELb0EEEJSH_NS5_IJNSR_ISF_SB_EENSR_INSA_ILi64EEESB_EEEEEaSI_aSI_NS1D_6fusion15FusionCallbacksIS1H_NS1M_17LinearCombinationIaiaiLNS_15FloatRoundStyleE2EEESH_S1L_JEEENS4_5SM1004TMEM4LOAD26SM100_TMEM_LOAD_32dp32b64xES1B_NS10_INS11_ILi2ELi4ELi3EEES14_NSR_INS5_IJS15_S1J_EEENS5_IJS1J_SB_EEEEEEENS4_39AutoVectorizingCopyWithAssumedAlignmentILi128EEENS4_14SM90_TMA_STOREES20_S22_S22_EEEvvEEEEvNT_6ParamsE)
        /*0008*/ 	.word	0x000000a4


	//----- nvinfo : EIATTR_FRAME_SIZE
	.align		4
.L_19:
        /*000c*/ 	.byte	0x04, 0x11
        /*000e*/ 	.short	(.L_21 - .L_20)
	.align		4
.L_20:
        /*0010*/ 	.word	index@($__internal_2_$__cuda_sm10x_tcgen05_guardrail_trap_unallocated_columns_being_dealloced)
        /*0014*/ 	.word	0x00000000


	//----- nvinfo : EIATTR_FRAME_SIZE
	.align		4
.L_21:
        /*0018*/ 	.byte	0x04, 0x11
        /*001a*/ 	.short	(.L_23 - .L_22)
	.align		4
.L_22:
        /*001c*/ 	.word	index@($__internal_1_$__cuda_sm10x_tcgen05_guardrail_trap_phase_invalid_during_alloc)
        /*0020*/ 	.word	0x00000000


	//----- nvinfo : EIATTR_FRAME_SIZE
	.align		4
.L_23:
        /*0024*/ 	.byte	0x04, 0x11
        /*0026*/ 	.short	(.L_25 - .L_24)
	.align		4
.L_24:
        /*0028*/ 	.word	index@($__internal_0_$__cuda_sm10x_tcgen05_guardrail_trap_col_being_dealloced_not_returned_by_alloc)
        /*002c*/ 	.word	0x00000000


	//----- nvinfo : EIATTR_FRAME_SIZE
	.align		4
.L_25:
        /*0030*/ 	.byte	0x04, 0x11
        /*0032*/ 	.short	(.L_27 - .L_26)
	.align		4
.L_26:
        /*0034*/ 	.word	index@(_ZN7cutlass13device_kernelINS_4gemm6kernel13GemmUniversalIN4cute5tupleIJiiiiEEENS1_10collective13CollectiveMmaINS1_35MainloopSm100TmaUmmaWarpSpecializedILi3ELi2ELi4ENS5_IJNS4_1CILi1EEENSA_ILi2EEESB_EEEEENS5_IJNSA_ILi128EEESF_NSA_ILi32EEEEEEaNS5_IJlSB_lEEEaSI_NS4_8TiledMMAINS4_8MMA_AtomIJNS4_15SM100_MMA_S8_SSIaaiLi128ELi128ELNS4_4UMMA5MajorE0ELSN_0ELNSM_8SaturateE0EEEEEENS4_6LayoutINS5_IJSB_SB_SB_EEENS5_IJNSA_ILi0EEEST_ST_EEEEENS5_IJNS4_10UnderscoreESW_SW_EEEEENS4_23SM90_TMA_LOAD_MULTICASTENS4_14ComposedLayoutINS4_7SwizzleILi1ELi4ELi3EEENS4_18smem_ptr_flag_bitsILi8EEENSR_INS5_IJNSA_ILi8EEESG_EEENS5_IJSG_SB_EEEEEEEvNS4_8identityENS4_13SM90_TMA_LOADES19_vS1A_EENS_8epilogue10collective18CollectiveEpilogueINS1D_23Sm100TmaWarpSpecializedILi2ELi2ELi64ELb0ELb0EEEJSH_NS5_IJNSR_ISF_SB_EENSR_INSA_ILi64EEESB_EEEEEaSI_aSI_NS1D_6fusion15FusionCallbacksIS1H_NS1M_17LinearCombinationIaiaiLNS_15FloatRoundStyleE2EEESH_S1L_JEEENS4_5SM1004TMEM4LOAD26SM100_TMEM_LOAD_32dp32b64xES1B_NS10_INS11_ILi2ELi4ELi3EEES14_NSR_INS5_IJS15_S1J_EEENS5_IJS1J_SB_EEEEEEENS4_39AutoVectorizingCopyWithAssumedAlignmentILi128EEENS4_14SM90_TMA_STOREES20_S22_S22_EEEvvEEEEvNT_6ParamsE)
        /*0038*/ 	.word	0x00000000


	//----- nvinfo : EIATTR_MIN_STACK_SIZE
	.align		4
.L_27:
        /*003c*/ 	.byte	0x04, 0x12
        /*003e*/ 	.short	(.L_29 - .L_28)
	.align		4
.L_28:
        /*0040*/ 	.word	index@(_ZN7cutlass13device_kernelINS_4gemm6kernel13GemmUniversalIN4cute5tupleIJiiiiEEENS1_10collective13CollectiveMmaINS1_35MainloopSm100TmaUmmaWarpSpecializedILi3ELi2ELi4ENS5_IJNS4_1CILi1EEENSA_ILi2EEESB_EEEEENS5_IJNSA_ILi128EEESF_NSA_ILi32EEEEEEaNS5_IJlSB_lEEEaSI_NS4_8TiledMMAINS4_8MMA_AtomIJNS4_15SM100_MMA_S8_SSIaaiLi128ELi128ELNS4_4UMMA5MajorE0ELSN_0ELNSM_8SaturateE0EEEEEENS4_6LayoutINS5_IJSB_SB_SB_EEENS5_IJNSA_ILi0EEEST_ST_EEEEENS5_IJNS4_10UnderscoreESW_SW_EEEEENS4_23SM90_TMA_LOAD_MULTICASTENS4_14ComposedLayoutINS4_7SwizzleILi1ELi4ELi3EEENS4_18smem_ptr_flag_bitsILi8EEENSR_INS5_IJNSA_ILi8EEESG_EEENS5_IJSG_SB_EEEEEEEvNS4_8identityENS4_13SM90_TMA_LOADES19_vS1A_EENS_8epilogue10collective18CollectiveEpilogueINS1D_23Sm100TmaWarpSpecializedILi2ELi2ELi64ELb0ELb0EEEJSH_NS5_IJNSR_ISF_SB_EENSR_INSA_ILi64EEESB_EEEEEaSI_aSI_NS1D_6fusion15FusionCallbacksIS1H_NS1M_17LinearCombinationIaiaiLNS_15FloatRoundStyleE2EEESH_S1L_JEEENS4_5SM1004TMEM4LOAD26SM100_TMEM_LOAD_32dp32b64xES1B_NS10_INS11_ILi2ELi4ELi3EEES14_NSR_INS5_IJS15_S1J_EEENS5_IJS1J_SB_EEEEEEENS4_39AutoVectorizingCopyWithAssumedAlignmentILi128EEENS4_14SM90_TMA_STOREES20_S22_S22_EEEvvEEEEvNT_6ParamsE)
        /*0044*/ 	.word	0x00000000
.L_29:


//--------------------- .nv.compat                --------------------------
	.section	.nv.compat,"",@"SHT_CUDA_COMPAT_INFO"
	.align	4
        /*0000*/ 	.byte	0x02, 0x09, 0x01, 0x00, 0x02, 0x02, 0x03, 0x00, 0x02, 0x05, 0x06, 0x00, 0x03, 0x07, 0x01, 0x01
        /*0010*/ 	.byte	0x02, 0x03, 0x01, 0x00, 0x02, 0x06, 0x01, 0x00, 0x04, 0x0b, 0x08, 0x00, 0x01, 0x00, 0x00, 0x00
        /*0020*/ 	.byte	0x00, 0x00, 0x00, 0x00


//--------------------- .nv.info._ZN7cutlass13device_kernelINS_4gemm6kernel13GemmUniversalIN4cute5tupleIJiiiiEEENS1_10collective13CollectiveMmaINS1_35MainloopSm100TmaUmmaWarpSpecializedILi3ELi2ELi4ENS5_IJNS4_1CILi1EEENSA_ILi2EEESB_EEEEENS5_IJNSA_ILi128EEESF_NSA_ILi32EEEEEEaNS5_IJlSB_lEEEaSI_NS4_8TiledMMAINS4_8MMA_AtomIJNS4_15SM100_MMA_S8_SSIaaiLi128ELi128ELNS4_4UMMA5MajorE0ELSN_0ELNSM_8SaturateE0EEEEEENS4_6LayoutINS5_IJSB_SB_SB_EEENS5_IJNSA_ILi0EEEST_ST_EEEEENS5_IJNS4_10UnderscoreESW_SW_EEEEENS4_23SM90_TMA_LOAD_MULTICASTENS4_14ComposedLayoutINS4_7SwizzleILi1ELi4ELi3EEENS4_18smem_ptr_flag_bitsILi8EEENSR_INS5_IJNSA_ILi8EEESG_EEENS5_IJSG_SB_EEEEEEEvNS4_8identityENS4_13SM90_TMA_LOADES19_vS1A_EENS_8epilogue10collective18CollectiveEpilogueINS1D_23Sm100TmaWarpSpecializedILi2ELi2ELi64ELb0ELb0EEEJSH_NS5_IJNSR_ISF_SB_EENSR_INSA_ILi64EEESB_EEEEEaSI_aSI_NS1D_6fusion15FusionCallbacksIS1H_NS1M_17LinearCombinationIaiaiLNS_15FloatRoundStyleE2EEESH_S1L_JEEENS4_5SM1004TMEM4LOAD26SM100_TMEM_LOAD_32dp32b64xES1B_NS10_INS11_ILi2ELi4ELi3EEES14_NSR_INS5_IJS15_S1J_EEENS5_IJS1J_SB_EEEEEEENS4_39AutoVectorizingCopyWithAssumedAlignmentILi128EEENS4_14SM90_TMA_STOREES20_S22_S22_EEEvvEEEEvNT_6ParamsE --------------------------
	.section	.nv.info._ZN7cutlass13device_kernelINS_4gemm6kernel13GemmUniversalIN4cute5tupleIJiiiiEEENS1_10collective13CollectiveMmaINS1_35MainloopSm100TmaUmmaWarpSpecializedILi3ELi2ELi4ENS5_IJNS4_1CILi1EEENSA_ILi2EEESB_EEEEENS5_IJNSA_ILi128EEESF_NSA_ILi32EEEEEEaNS5_IJlSB_lEEEaSI_NS4_8TiledMMAINS4_8MMA_AtomIJNS4_15SM100_MMA_S8_SSIaaiLi128ELi128ELNS4_4UMMA5MajorE0ELSN_0ELNSM_8SaturateE0EEEEEENS4_6LayoutINS5_IJSB_SB_SB_EEENS5_IJNSA_ILi0EEEST_ST_EEEEENS5_IJNS4_10UnderscoreESW_SW_EEEEENS4_23SM90_TMA_LOAD_MULTICASTENS4_14ComposedLayoutINS4_7SwizzleILi1ELi4ELi3EEENS4_18smem_ptr_flag_bitsILi8EEENSR_INS5_IJNSA_ILi8EEESG_EEENS5_IJSG_SB_EEEEEEEvNS4_8identityENS4_13SM90_TMA_LOADES19_vS1A_EENS_8epilogue10collective18CollectiveEpilogueINS1D_23Sm100TmaWarpSpecializedILi2ELi2ELi64ELb0ELb0EEEJSH_NS5_IJNSR_ISF_SB_EENSR_INSA_ILi64EEESB_EEEEEaSI_aSI_NS1D_6fusion15FusionCallbacksIS1H_NS1M_17LinearCombinationIaiaiLNS_15FloatRoundStyleE2EEESH_S1L_JEEENS4_5SM1004TMEM4LOAD26SM100_TMEM_LOAD_32dp32b64xES1B_NS10_INS11_ILi2ELi4ELi3EEES14_NSR_INS5_IJS15_S1J_EEENS5_IJS1J_SB_EEEEEEENS4_39AutoVectorizingCopyWithAssumedAlignmentILi128EEENS4_14SM90_TMA_STOREES20_S22_S22_EEEvvEEEEvNT_6ParamsE,"",@"SHT_CUDA_INFO"
	.sectionflags	@""
	.align	4


	//----- nvinfo : EIATTR_CUDA_API_VERSION
	.align		4
        /*0000*/ 	.byte	0x04, 0x37
        /*0002*/ 	.short	(.L_31 - .L_30)
.L_30:
        /*0004*/ 	.word	0x00000082


	//----- nvinfo : EIATTR_KPARAM_INFO
	.align		4
.L_31:
        /*0008*/ 	.byte	0x04, 0x17
        /*000a*/ 	.short	(.L_33 - .L_32)
.L_32:
        /*000c*/ 	.word	0x00000000
        /*0010*/ 	.short	0x0000
        /*0012*/ 	.short	0x0000
        /*0014*/ 	.byte	0x00, 0xf0, 0x01, 0x20


	//----- nvinfo : EIATTR_AT_ENTRY_FRAGMENTS
	.align		4
.L_33:
        /*0018*/ 	.byte	0x04, 0x4f
        /*001a*/ 	.short	(.L_35 - .L_34)


	//   ....[0]....
.L_34:
        /*001c*/ 	.word	0x00000006


	//----- nvinfo : EIATTR_RESERVED_SMEM_USED
	.align		4
.L_35:
        /*0020*/ 	.byte	0x01, 0x41
	.zero		2


	//----- nvinfo : EIATTR_SPARSE_MMA_MASK
	.align		4
        /*0024*/ 	.byte	0x03, 0x50
        /*0026*/ 	.short	0x0000


	//----- nvinfo : EIATTR_TCGEN05_1CTA_USED
	.align		4
        /*0028*/ 	.byte	0x01, 0x51
	.zero		2


	//----- nvinfo : EIATTR_MAXREG_COUNT
	.align		4
        /*002c*/ 	.byte	0x03, 0x1b
        /*002e*/ 	.short	0x00ff


	//----- nvinfo : EIATTR_NUM_BARRIERS
	.align		4
        /*0030*/ 	.byte	0x02, 0x4c
        /*0032*/ 	.byte	0x07
	.zero		1


	//----- nvinfo : EIATTR_EXTERNS
	.align		4
        /*0034*/ 	.byte	0x04, 0x0f
        /*0036*/ 	.short	(.L_37 - .L_36)


	//   ....[0]....
	.align		4
.L_36:
        /*0038*/ 	.word	index@(__assertfail)


	//----- nvinfo : EIATTR_MERCURY_ISA_VERSION
	.align		4
.L_37:
        /*003c*/ 	.byte	0x03, 0x5f
        /*003e*/ 	.short	0x0101


	//----- nvinfo : EIATTR_INT_WARP_WIDE_INSTR_OFFSETS
	.align		4
        /*0040*/ 	.byte	0x04, 0x31
        /*0042*/ 	.short	(.L_39 - .L_38)


	//   ....[0]....
.L_38:
        /*0044*/ 	.word	0x00003a30


	//   ....[1]....
        /*0048*/ 	.word	0x00003a50


	//   ....[2]....
        /*004c*/ 	.word	0x00003a80


	//   ....[3]....
        /*0050*/ 	.word	0x000045a0


	//   ....[4]....
        /*0054*/ 	.word	0x00004610


	//   ....[5]....
        /*0058*/ 	.word	0x000046f0


	//   ....[6]....
        /*005c*/ 	.word	0x000047a0


	//----- nvinfo : EIATTR_COOP_GROUP_MASK_REGIDS
	.align		4
.L_39:
        /*0060*/ 	.byte	0x04, 0x29
        /*0062*/ 	.short	(.L_41 - .L_40)


	//   ....[0]....
.L_40:
        /*0064*/ 	.word	0xffffffff


	//   ....[1]....
        /*0068*/ 	.word	0xffffffff


	//   ....[2]....
        /*006c*/ 	.word	0xffffffff


	//   ....[3]....
        /*0070*/ 	.word	0xffffffff


	//   ....[4]....
        /*0074*/ 	.word	0xffffffff


	//   ....[5]....
        /*0078*/ 	.word	0xffffffff


	//   ....[6]....
        /*007c*/ 	.word	0xffffffff


	//   ....[7]....
        /*0080*/ 	.word	0xffffffff


	//   ....[8]....
        /*0084*/ 	.word	0xffffffff


	//   ....[9]....
        /*0088*/ 	.word	0xffffffff


	//   ....[10]....
        /*008c*/ 	.word	0xffffffff


	//   ....[11]....
        /*0090*/ 	.word	0xffffffff


	//   ....[12]....
        /*0094*/ 	.word	0xffffffff


	//   ....[13]....
        /*0098*/ 	.word	0xffffffff


	//----- nvinfo : EIATTR_COOP_GROUP_INSTR_OFFSETS
	.align		4
.L_41:
        /*009c*/ 	.byte	0x04, 0x28
        /*009e*/ 	.short	(.L_43 - .L_42)


	//   ....[0]....
.L_42:
        /*00a0*/ 	.word	0x00000080


	//   ....[1]....
        /*00a4*/ 	.word	0x000004f0


	//   ....[2]....
        /*00a8*/ 	.word	0x00000680


	//   ....[3]....
        /*00ac*/ 	.word	0x000007e0


	//   ....[4]....
        /*00b0*/ 	.word	0x000008e0


	//   ....[5]....
        /*00b4*/ 	.word	0x00000a50


	//   ....[6]....
        /*00b8*/ 	.word	0x00000bf0


	//   ....[7]....
        /*00bc*/ 	.word	0x00000da0


	//   ....[8]....
        /*00c0*/ 	.word	0x00001fb0


	//   ....[9]....
        /*00c4*/ 	.word	0x00002dd0


	//   ....[10]....
        /*00c8*/ 	.word	0x00002fe0


	//   ....[11]....
        /*00cc*/ 	.word	0x00003010


	//   ....[12]....
        /*00d0*/ 	.word	0x00003910


	//   ....[13]....
        /*00d4*/ 	.word	0x00003b40


	//----- nvinfo : EIATTR_VRC_CTA_INIT_COUNT
	.align		4
.L_43:
        /*00d8*/ 	.byte	0x02, 0x4a
        /*00da*/ 	.byte	0x80
	.zero		1


	//----- nvinfo : EIATTR_SYSCALL_OFFSETS
	.align		4
        /*00dc*/ 	.byte	0x04, 0x46
        /*00de*/ 	.short	(.L_45 - .L_44)


	//   ....[0]....
.L_44:
        /*00e0*/ 	.word	0x00005390


	//   ....[1]....
        /*00e4*/ 	.word	0x000054d0


	//   ....[2]....
        /*00e8*/ 	.word	0x00005d60


	//   ....[3]....
        /*00ec*/ 	.word	0x00007360


	//----- nvinfo : EIATTR_MBARRIER_INSTR_OFFSETS
	.align		4
.L_45:
        /*00f0*/ 	.byte	0x04, 0x39
        /*00f2*/ 	.short	(.L_47 - .L_46)


	//   ....[0]....
.L_46:
        /*00f4*/ 	.word	0x00000610
        /*00f8*/ 	.word	0x000000ff
        /*00fc*/ 	.word	0x00000000
        /*0100*/ 	.short	0x0100
        /*0102*/ 	.byte	0x04
	.zero		1


	//   ....[1]....
        /*0104*/ 	.word	0x00000620
        /*0108*/ 	.word	0x000000ff
        /*010c*/ 	.word	0x00000018
        /*0110*/ 	.short	0x0100
        /*0112*/ 	.byte	0x04
	.zero		1


	//   ....[2]....
        /*0114*/ 	.word	0x00000630
        /*0118*/ 	.word	0x000000ff
        /*011c*/ 	.word	0x00000008
        /*0120*/ 	.short	0x0100
        /*0122*/ 	.byte	0x04
	.zero		1


	//   ....[3]....
        /*0124*/ 	.word	0x00000640
        /*0128*/ 	.word	0x000000ff
        /*012c*/ 	.word	0x00000020
        /*0130*/ 	.short	0x0100
        /*0132*/ 	.byte	0x04
	.zero		1


	//   ....[4]....
        /*0134*/ 	.word	0x00000650
        /*0138*/ 	.word	0x000000ff
        /*013c*/ 	.word	0x00000010
        /*0140*/ 	.short	0x0100
        /*0142*/ 	.byte	0x04
	.zero		1


	//   ....[5]....
        /*0144*/ 	.word	0x00000660
        /*0148*/ 	.word	0x000000ff
        /*014c*/ 	.word	0x00000028
        /*0150*/ 	.short	0x0100
        /*0152*/ 	.byte	0x04
	.zero		1


	//   ....[6]....
        /*0154*/ 	.word	0x00000790
        /*0158*/ 	.word	0x000000ff
        /*015c*/ 	.word	0x00000030
        /*0160*/ 	.short	0x0100
        /*0162*/ 	.byte	0x04
	.zero		1


	//   ....[7]....
        /*0164*/ 	.word	0x000007a0
        /*0168*/ 	.word	0x000000ff
        /*016c*/ 	.word	0x00000040
        /*0170*/ 	.short	0x0100
        /*0172*/ 	.byte	0x04
	.zero		1


	//   ....[8]....
        /*0174*/ 	.word	0x000007b0
        /*0178*/ 	.word	0x000000ff
        /*017c*/ 	.word	0x00000038
        /*0180*/ 	.short	0x0100
        /*0182*/ 	.byte	0x04
	.zero		1


	//   ....[9]....
        /*0184*/ 	.word	0x000007c0
        /*0188*/ 	.word	0x000000ff
        /*018c*/ 	.word	0x00000048
        /*0190*/ 	.short	0x0100
        /*0192*/ 	.byte	0x04
	.zero		1


	//   ....[10]....
        /*0194*/ 	.word	0x000008b0
        /*0198*/ 	.word	0x000000ff
        /*019c*/ 	.word	0x00000050
        /*01a0*/ 	.short	0x0100
        /*01a2*/ 	.byte	0x06
	.zero		1


	//   ....[11]....
        /*01a4*/ 	.word	0x000008c0
        /*01a8*/ 	.word	0x000000ff
        /*01ac*/ 	.word	0x00000058
        /*01b0*/ 	.short	0x0100
        /*01b2*/ 	.byte	0x06
	.zero		1


	//   ....[12]....
        /*01b4*/ 	.word	0x00000a00
        /*01b8*/ 	.word	0x000000ff
        /*01bc*/ 	.word	0x00000060
        /*01c0*/ 	.short	0x0100
        /*01c2*/ 	.byte	0x06
	.zero		1


	//   ....[13]....
        /*01c4*/ 	.word	0x00000a10
        /*01c8*/ 	.word	0x000000ff
        /*01cc*/ 	.word	0x00000070
        /*01d0*/ 	.short	0x0100
        /*01d2*/ 	.byte	0x06
	.zero		1


	//   ....[14]....
        /*01d4*/ 	.word	0x00000a20
        /*01d8*/ 	.word	0x000000ff
        /*01dc*/ 	.word	0x00000068
        /*01e0*/ 	.short	0x0100
        /*01e2*/ 	.byte	0x06
	.zero		1


	//   ....[15]....
        /*01e4*/ 	.word	0x00000a30
        /*01e8*/ 	.word	0x000000ff
        /*01ec*/ 	.word	0x00000078
        /*01f0*/ 	.short	0x0100
        /*01f2*/ 	.byte	0x06
	.zero		1


	//   ....[16]....
        /*01f4*/ 	.word	0x00000b60
        /*01f8*/ 	.word	0x000000ff
        /*01fc*/ 	.word	0x00000080
        /*0200*/ 	.short	0x0100
        /*0202*/ 	.byte	0x04
	.zero		1


	//   ....[17]....
        /*0204*/ 	.word	0x00000b70
        /*0208*/ 	.word	0x000000ff
        /*020c*/ 	.word	0x000000a0
        /*0210*/ 	.short	0x0100
        /*0212*/ 	.byte	0x04
	.zero		1


	//   ....[18]....
        /*0214*/ 	.word	0x00000b80
        /*0218*/ 	.word	0x000000ff
        /*021c*/ 	.word	0x00000088
        /*0220*/ 	.short	0x0100
        /*0222*/ 	.byte	0x04
	.zero		1


	//   ....[19]....
        /*0224*/ 	.word	0x00000b90
        /*0228*/ 	.word	0x000000ff
        /*022c*/ 	.word	0x000000a8
        /*0230*/ 	.short	0x0100
        /*0232*/ 	.byte	0x04
	.zero		1


	//   ....[20]....
        /*0234*/ 	.word	0x00000ba0
        /*0238*/ 	.word	0x000000ff
        /*023c*/ 	.word	0x00000090
        /*0240*/ 	.short	0x0100
        /*0242*/ 	.byte	0x04
	.zero		1


	//   ....[21]....
        /*0244*/ 	.word	0x00000bb0
        /*0248*/ 	.word	0x000000ff
        /*024c*/ 	.word	0x000000b0
        /*0250*/ 	.short	0x0100
        /*0252*/ 	.byte	0x04
	.zero		1


	//   ....[22]....
        /*0254*/ 	.word	0x00000bc0
        /*0258*/ 	.word	0x000000ff
        /*025c*/ 	.word	0x00000098
        /*0260*/ 	.short	0x0100
        /*0262*/ 	.byte	0x04
	.zero		1


	//   ....[23]....
        /*0264*/ 	.word	0x00000bd0
        /*0268*/ 	.word	0x000000ff
        /*026c*/ 	.word	0x000000b8
        /*0270*/ 	.short	0x0100
        /*0272*/ 	.byte	0x04
	.zero		1


	//   ....[24]....
        /*0274*/ 	.word	0x00000cc0
        /*0278*/ 	.word	0x000000ff
        /*027c*/ 	.word	0x000000c0
        /*0280*/ 	.short	0x0100
        /*0282*/ 	.byte	0x04
	.zero		1


	//   ....[25]....
        /*0284*/ 	.word	0x00000cd0
        /*0288*/ 	.word	0x000000ff
        /*028c*/ 	.word	0x000000d0
        /*0290*/ 	.short	0x0100
        /*0292*/ 	.byte	0x04
	.zero		1


	//   ....[26]....
        /*0294*/ 	.word	0x00000ce0
        /*0298*/ 	.word	0x000000ff
        /*029c*/ 	.word	0x000000c8
        /*02a0*/ 	.short	0x0100
        /*02a2*/ 	.byte	0x04
	.zero		1


	//   ....[27]....
        /*02a4*/ 	.word	0x00000cf0
        /*02a8*/ 	.word	0x000000ff
        /*02ac*/ 	.word	0x000000d8
        /*02b0*/ 	.short	0x0100
        /*02b2*/ 	.byte	0x04
	.zero		1


	//   ....[28]....
        /*02b4*/ 	.word	0x00001830
        /*02b8*/ 	.word	0x00000003
        /*02bc*/ 	.word	0x000000d0
        /*02c0*/ 	.short	0x010a
        /*02c2*/ 	.byte	0xff
	.zero		1


	//   ....[29]....
        /*02c4*/ 	.word	0x00001860
        /*02c8*/ 	.word	0x00000003
        /*02cc*/ 	.word	0x000000c0
        /*02d0*/ 	.short	0x0101
        /*02d2*/ 	.byte	0xff
	.zero		1


	//   ....[30]....
        /*02d4*/ 	.word	0x00001930
        /*02d8*/ 	.word	0x000000ff
        /*02dc*/ 	.word	0x00000018
        /*02e0*/ 	.short	0x010a
        /*02e2*/ 	.byte	0x04
	.zero		1


	//   ....[31]....
        /*02e4*/ 	.word	0x000019b0
        /*02e8*/ 	.word	0x000000ff
        /*02ec*/ 	.word	0x00000018
        /*02f0*/ 	.short	0x010a
        /*02f2*/ 	.byte	0x21
	.zero		1


	//   ....[32]....
        /*02f4*/ 	.word	0x00001b50
        /*02f8*/ 	.word	0x000000ff
        /*02fc*/ 	.word	0x00000018
        /*0300*/ 	.short	0x010a
        /*0302*/ 	.byte	0x08
	.zero		1


	//   ....[33]....
        /*0304*/ 	.word	0x00001c60
        /*0308*/ 	.word	0x000000ff
        /*030c*/ 	.word	0x00000058
        /*0310*/ 	.short	0x0101
        /*0312*/ 	.byte	0x06
	.zero		1


	//   ....[34]....
        /*0314*/ 	.word	0x00001c80
        /*0318*/ 	.word	0x000000ff
        /*031c*/ 	.word	0x00000018
        /*0320*/ 	.short	0x010a
        /*0322*/ 	.byte	0x04
	.zero		1


	//   ....[35]....
        /*0324*/ 	.word	0x00001d00
        /*0328*/ 	.word	0x000000ff
        /*032c*/ 	.word	0x00000018
        /*0330*/ 	.short	0x010a
        /*0332*/ 	.byte	0x11
	.zero		1


	//   ....[36]....
        /*0334*/ 	.word	0x00001ea0
        /*0338*/ 	.word	0x000000ff
        /*033c*/ 	.word	0x00000018
        /*0340*/ 	.short	0x010a
        /*0342*/ 	.byte	0x07
	.zero		1


	//   ....[37]....
        /*0344*/ 	.word	0x00001fe0
        /*0348*/ 	.word	0x00000003
        /*034c*/ 	.word	0x00000060
        /*0350*/ 	.short	0x010a
        /*0352*/ 	.byte	0xff
	.zero		1


	//   ....[38]....
        /*0354*/ 	.word	0x00002130
        /*0358*/ 	.word	0x00000000
        /*035c*/ 	.word	0x00000000
        /*0360*/ 	.short	0x0101
        /*0362*/ 	.byte	0xff
	.zero		1


	//   ....[39]....
        /*0364*/ 	.word	0x000026e0
        /*0368*/ 	.word	0x000000ff
        /*036c*/ 	.word	0x00000000
        /*0370*/ 	.short	0x010a
        /*0372*/ 	.byte	0x04
	.zero		1


	//   ....[40]....
        /*0374*/ 	.word	0x00002770
        /*0378*/ 	.word	0x000000ff
        /*037c*/ 	.word	0x00000000
        /*0380*/ 	.short	0x010a
        /*0382*/ 	.byte	0x05
	.zero		1


	//   ....[41]....
        /*0384*/ 	.word	0x00002810
        /*0388*/ 	.word	0x00000000
        /*038c*/ 	.word	0x00000000
        /*0390*/ 	.short	0x010a
        /*0392*/ 	.byte	0xff
	.zero		1


	//   ....[42]....
        /*0394*/ 	.word	0x00002930
        /*0398*/ 	.word	0x00000002
        /*039c*/ 	.word	0x000000c0
        /*03a0*/ 	.short	0x010a
        /*03a2*/ 	.byte	0xff
	.zero		1


	//   ....[43]....
        /*03a4*/ 	.word	0x00002990
        /*03a8*/ 	.word	0x00000004
        /*03ac*/ 	.word	0x00000000
        /*03b0*/ 	.short	0x0101
        /*03b2*/ 	.byte	0xff
	.zero		1


	//   ....[44]....
        /*03b4*/ 	.word	0x000029b0
        /*03b8*/ 	.word	0x000000ff
        /*03bc*/ 	.word	0x00000070
        /*03c0*/ 	.short	0x010a
        /*03c2*/ 	.byte	0x04
	.zero		1


	//   ....[45]....
        /*03c4*/ 	.word	0x00002ad0
        /*03c8*/ 	.word	0x00000002
        /*03cc*/ 	.word	0x00000060
        /*03d0*/ 	.short	0x010a
        /*03d2*/ 	.byte	0xff
	.zero		1


	//   ....[46]....
        /*03d4*/ 	.word	0x00002be0
        /*03d8*/ 	.word	0x00000002
        /*03dc*/ 	.word	0x00000000
        /*03e0*/ 	.short	0x0101
        /*03e2*/ 	.byte	0xff
	.zero		1


	//   ....[47]....
        /*03e4*/ 	.word	0x00002c70
        /*03e8*/ 	.word	0x000000ff
        /*03ec*/ 	.word	0x00000070
        /*03f0*/ 	.short	0x0106
        /*03f2*/ 	.byte	0x04
	.zero		1


	//   ....[48]....
        /*03f4*/ 	.word	0x00002c90
        /*03f8*/ 	.word	0x000000ff
        /*03fc*/ 	.word	0x00000070
        /*0400*/ 	.short	0x010a
        /*0402*/ 	.byte	0x04
	.zero		1


	//   ....[49]....
        /*0404*/ 	.word	0x00002d20
        /*0408*/ 	.word	0x000000ff
        /*040c*/ 	.word	0x00000070
        /*0410*/ 	.short	0x0106
        /*0412*/ 	.byte	0x07
	.zero		1


	//   ....[50]....
        /*0414*/ 	.word	0x00002d60
        /*0418*/ 	.word	0x00000000
        /*041c*/ 	.word	0x00000070
        /*0420*/ 	.short	0x010a
        /*0422*/ 	.byte	0xff
	.zero		1


	//   ....[51]....
        /*0424*/ 	.word	0x00003250
        /*0428*/ 	.word	0x00000000
        /*042c*/ 	.word	0x00000060
        /*0430*/ 	.short	0x010a
        /*0432*/ 	.byte	0xff
	.zero		1


	//   ....[52]....
        /*0434*/ 	.word	0x00003350
        /*0438*/ 	.word	0x00000003
        /*043c*/ 	.word	0x00000000
        /*0440*/ 	.short	0x0101
        /*0442*/ 	.byte	0xff
	.zero		1


	//   ....[53]....
        /*0444*/ 	.word	0x00003360
        /*0448*/ 	.word	0x000000ff
        /*044c*/ 	.word	0x00000000
        /*0450*/ 	.short	0x010a
        /*0452*/ 	.byte	0x04
	.zero		1


	//   ....[54]....
        /*0454*/ 	.word	0x00003380
        /*0458*/ 	.word	0x000000ff
        /*045c*/ 	.word	0x000000a0
        /*0460*/ 	.short	0x010a
        /*0462*/ 	.byte	0x12
	.zero		1


	//   ....[55]....
        /*0464*/ 	.word	0x00003460
        /*0468*/ 	.word	0x000000ff
        /*046c*/ 	.word	0x00000000
        /*0470*/ 	.short	0x010a
        /*0472*/ 	.byte	0x06
	.zero		1


	//   ....[56]....
        /*0474*/ 	.word	0x00003560
        /*0478*/ 	.word	0x000000ff
        /*047c*/ 	.word	0x00000000
        /*0480*/ 	.short	0x010a
        /*0482*/ 	.byte	0x04
	.zero		1


	//   ....[57]....
        /*0484*/ 	.word	0x00003740
        /*0488*/ 	.word	0x000000ff
        /*048c*/ 	.word	0x00000000
        /*0490*/ 	.short	0x010a
        /*0492*/ 	.byte	0x04
	.zero		1


	//   ....[58]....
        /*0494*/ 	.word	0x000037d0
        /*0498*/ 	.word	0x000000ff
        /*049c*/ 	.word	0x00000000
        /*04a0*/ 	.short	0x010a
        /*04a2*/ 	.byte	0x05
	.zero		1


	//   ....[59]....
        /*04a4*/ 	.word	0x00003860
        /*04a8*/ 	.word	0x000000ff
        /*04ac*/ 	.word	0x00000000
        /*04b0*/ 	.short	0x010a
        /*04b2*/ 	.byte	0x05
	.zero		1


	//   ....[60]....
        /*04b4*/ 	.word	0x000038f0
        /*04b8*/ 	.word	0x000000ff
        /*04bc*/ 	.word	0x00000000
        /*04c0*/ 	.short	0x010a
        /*04c2*/ 	.byte	0x04
	.zero		1


	//   ....[61]....
        /*04c4*/ 	.word	0x00003da0
        /*04c8*/ 	.word	0x0000000c
        /*04cc*/ 	.word	0x00000060
        /*04d0*/ 	.short	0x010a
        /*04d2*/ 	.byte	0xff
	.zero		1


	//   ....[62]....
        /*04d4*/ 	.word	0x00003f10
        /*04d8*/ 	.word	0x00000000
        /*04dc*/ 	.word	0x00000000
        /*04e0*/ 	.short	0x0101
        /*04e2*/ 	.byte	0xff
	.zero		1


	//   ....[63]....
        /*04e4*/ 	.word	0x000043a0
        /*04e8*/ 	.word	0x000000ff
        /*04ec*/ 	.word	0x00000058
        /*04f0*/ 	.short	0x010a
        /*04f2*/ 	.byte	0x15
	.zero		1


	//   ....[64]....
        /*04f4*/ 	.word	0x00004520
        /*04f8*/ 	.word	0x000000ff
        /*04fc*/ 	.word	0x00000040
        /*0500*/ 	.short	0x010a
        /*0502*/ 	.byte	0x15
	.zero		1


	//   ....[65]....
        /*0504*/ 	.word	0x000046a0
        /*0508*/ 	.word	0x000000ff
        /*050c*/ 	.word	0x00000030
        /*0510*/ 	.short	0x010b
        /*0512*/ 	.byte	0x15
	.zero		1


	//   ....[66]....
        /*0514*/ 	.word	0x000046b0
        /*0518*/ 	.word	0x000000ff
        /*051c*/ 	.word	0x00000000
        /*0520*/ 	.short	0x0101
        /*0522*/ 	.byte	0x06
	.zero		1


	//   ....[67]....
        /*0524*/ 	.word	0x000046c0
        /*0528*/ 	.word	0x000000ff
        /*052c*/ 	.word	0x00000048
        /*0530*/ 	.short	0x010a
        /*0532*/ 	.byte	0x15
	.zero		1


	//   ....[68]....
        /*0534*/ 	.word	0x000048b0
        /*0538*/ 	.word	0x000000ff
        /*053c*/ 	.word	0x00000038
        /*0540*/ 	.short	0x010b
        /*0542*/ 	.byte	0x15
	.zero		1


	//   ....[69]....
        /*0544*/ 	.word	0x000048c0
        /*0548*/ 	.word	0x000000ff
        /*054c*/ 	.word	0x00000000
        /*0550*/ 	.short	0x0101
        /*0552*/ 	.byte	0x21
	.zero		1


	//   ....[70]....
        /*0554*/ 	.word	0x000048f0
        /*0558*/ 	.word	0x000000ff
        /*055c*/ 	.word	0x00000040
        /*0560*/ 	.short	0x010a
        /*0562*/ 	.byte	0x15
	.zero		1


	//   ....[71]....
        /*0564*/ 	.word	0x00004930
        /*0568*/ 	.word	0x00000000
        /*056c*/ 	.word	0x00000048
        /*0570*/ 	.short	0x010a
        /*0572*/ 	.byte	0xff
	.zero		1


	//   ....[72]....
        /*0574*/ 	.word	0x00004c30
        /*0578*/ 	.word	0x00000003
        /*057c*/ 	.word	0x00000060
        /*0580*/ 	.short	0x010a
        /*0582*/ 	.byte	0xff
	.zero		1


	//   ....[73]....
        /*0584*/ 	.word	0x00004db0
        /*0588*/ 	.word	0x00000000
        /*058c*/ 	.word	0x00000000
        /*0590*/ 	.short	0x0101
        /*0592*/ 	.byte	0xff
	.zero		1


	//   ....[74]....
        /*0594*/ 	.word	0x00005900
        /*0598*/ 	.word	0x00000003
        /*059c*/ 	.word	0x00000030
        /*05a0*/ 	.short	0x010a
        /*05a2*/ 	.byte	0xff
	.zero		1


	//   ....[75]....
        /*05a4*/ 	.word	0x00005940
        /*05a8*/ 	.word	0x0000004e
        /*05ac*/ 	.word	0x00000080
        /*05b0*/ 	.short	0x010a
        /*05b2*/ 	.byte	0xff
	.zero		1


	//   ....[76]....
        /*05b4*/ 	.word	0x00005a80
        /*05b8*/ 	.word	0x00000003
        /*05bc*/ 	.word	0x00000030
        /*05c0*/ 	.short	0x010a
        /*05c2*/ 	.byte	0xff
	.zero		1


	//   ....[77]....
        /*05c4*/ 	.word	0x00005be0
        /*05c8*/ 	.word	0x00000000
        /*05cc*/ 	.word	0x00000000
        /*05d0*/ 	.short	0x0101
        /*05d2*/ 	.byte	0xff
	.zero		1


	//   ....[78]....
        /*05d4*/ 	.word	0x00005c40
        /*05d8*/ 	.word	0x0000004e
        /*05dc*/ 	.word	0x00000080
        /*05e0*/ 	.short	0x010a
        /*05e2*/ 	.byte	0xff
	.zero		1


	//   ....[79]....
        /*05e4*/ 	.word	0x00006fd0
        /*05e8*/ 	.word	0x0000006f
        /*05ec*/ 	.word	0x00000030
        /*05f0*/ 	.short	0x010a
        /*05f2*/ 	.byte	0xff
	.zero		1


	//   ....[80]....
        /*05f4*/ 	.word	0x000070a0
        /*05f8*/ 	.word	0x0000006f
        /*05fc*/ 	.word	0x00000030
        /*0600*/ 	.short	0x010a
        /*0602*/ 	.byte	0xff
	.zero		1


	//   ....[81]....
        /*0604*/ 	.word	0x00007200
        /*0608*/ 	.word	0x00000000
        /*060c*/ 	.word	0x00000000
        /*0610*/ 	.short	0x0101
        /*0612*/ 	.byte	0xff
	.zero		1


	//   ....[82]....
        /*0614*/ 	.word	0x00007560
        /*0618*/ 	.word	0x000000ff
        /*061c*/ 	.word	0x00000000
        /*0620*/ 	.short	0x0101
        /*0622*/ 	.byte	0x04
	.zero		1


	//   ....[83]....
        /*0624*/ 	.word	0x00008780
        /*0628*/ 	.word	0x00000003
        /*062c*/ 	.word	0x000000d0
        /*0630*/ 	.short	0x010a
        /*0632*/ 	.byte	0xff
	.zero		1


	//   ....[84]....
        /*0634*/ 	.word	0x000087e0
        /*0638*/ 	.word	0x00000000
        /*063c*/ 	.word	0x00000018
        /*0640*/ 	.short	0x010a
        /*0642*/ 	.byte	0xff
	.zero		1


	//   ....[85]....
        /*0644*/ 	.word	0x00008840
        /*0648*/ 	.word	0x00000000
        /*064c*/ 	.word	0x00000018
        /*0650*/ 	.short	0x010a
        /*0652*/ 	.byte	0xff
	.zero		1


	//   ....[86]....
        /*0654*/ 	.word	0x00008890
        /*0658*/ 	.word	0x00000003
        /*065c*/ 	.word	0x00000060
        /*0660*/ 	.short	0x010a
        /*0662*/ 	.byte	0xff
	.zero		1


	//   ....[87]....
        /*0664*/ 	.word	0x000088f0
        /*0668*/ 	.word	0x00000000
        /*066c*/ 	.word	0x00000000
        /*0670*/ 	.short	0x010a
        /*0672*/ 	.byte	0xff
	.zero		1


	//   ....[88]....
        /*0674*/ 	.word	0x00008950
        /*0678*/ 	.word	0x00000000
        /*067c*/ 	.word	0x00000000
        /*0680*/ 	.short	0x010a
        /*0682*/ 	.byte	0xff
	.zero		1


	//   ....[89]....
        /*0684*/ 	.word	0x000089a0
        /*0688*/ 	.word	0x00000002
        /*068c*/ 	.word	0x000000c0
        /*0690*/ 	.short	0x010a
        /*0692*/ 	.byte	0xff
	.zero		1


	//   ....[90]....
        /*0694*/ 	.word	0x00008a00
        /*0698*/ 	.word	0x00000002
        /*069c*/ 	.word	0x00000070
        /*06a0*/ 	.short	0x010a
        /*06a2*/ 	.byte	0xff
	.zero		1


	//   ....[91]....
        /*06a4*/ 	.word	0x00008a50
        /*06a8*/ 	.word	0x00000002
        /*06ac*/ 	.word	0x00000060
        /*06b0*/ 	.short	0x010a
        /*06b2*/ 	.byte	0xff
	.zero		1


	//   ....[92]....
        /*06b4*/ 	.word	0x00008ab0
        /*06b8*/ 	.word	0x00000000
        /*06bc*/ 	.word	0x00000070
        /*06c0*/ 	.short	0x010a
        /*06c2*/ 	.byte	0xff
	.zero		1


	//   ....[93]....
        /*06c4*/ 	.word	0x00008b00
        /*06c8*/ 	.word	0x00000000
        /*06cc*/ 	.word	0x00000060
        /*06d0*/ 	.short	0x010a
        /*06d2*/ 	.byte	0xff
	.zero		1


	//   ....[94]....
        /*06d4*/ 	.word	0x00008b60
        /*06d8*/ 	.word	0x00000003
        /*06dc*/ 	.word	0x000000a0
        /*06e0*/ 	.short	0x010a
        /*06e2*/ 	.byte	0xff
	.zero		1


	//   ....[95]....
        /*06e4*/ 	.word	0x00008bc0
        /*06e8*/ 	.word	0x00000000
        /*06ec*/ 	.word	0x00000000
        /*06f0*/ 	.short	0x010a
        /*06f2*/ 	.byte	0xff
	.zero		1


	//   ....[96]....
        /*06f4*/ 	.word	0x00008c20
        /*06f8*/ 	.word	0x00000000
        /*06fc*/ 	.word	0x00000000
        /*0700*/ 	.short	0x010a
        /*0702*/ 	.byte	0xff
	.zero		1


	//   ....[97]....
        /*0704*/ 	.word	0x00008c80
        /*0708*/ 	.word	0x00000000
        /*070c*/ 	.word	0x00000000
        /*0710*/ 	.short	0x010a
        /*0712*/ 	.byte	0xff
	.zero		1


	//   ....[98]....
        /*0714*/ 	.word	0x00008ce0
        /*0718*/ 	.word	0x00000000
        /*071c*/ 	.word	0x00000000
        /*0720*/ 	.short	0x010a
        /*0722*/ 	.byte	0xff
	.zero		1


	//   ....[99]....
        /*0724*/ 	.word	0x00008d40
        /*0728*/ 	.word	0x00000000
        /*072c*/ 	.word	0x00000000
        /*0730*/ 	.short	0x010a
        /*0732*/ 	.byte	0xff
	.zero		1


	//   ....[100]....
        /*0734*/ 	.word	0x00008d90
        /*0738*/ 	.word	0x0000000c
        /*073c*/ 	.word	0x00000060
        /*0740*/ 	.short	0x010a
        /*0742*/ 	.byte	0xff
	.zero		1


	//   ....[101]....
        /*0744*/ 	.word	0x00008df0
        /*0748*/ 	.word	0x00000000
        /*074c*/ 	.word	0x00000058
        /*0750*/ 	.short	0x010a
        /*0752*/ 	.byte	0xff
	.zero		1


	//   ....[102]....
        /*0754*/ 	.word	0x00008e50
        /*0758*/ 	.word	0x00000000
        /*075c*/ 	.word	0x00000040
        /*0760*/ 	.short	0x010a
        /*0762*/ 	.byte	0xff
	.zero		1


	//   ....[103]....
        /*0764*/ 	.word	0x00008eb0
        /*0768*/ 	.word	0x00000000
        /*076c*/ 	.word	0x00000048
        /*0770*/ 	.short	0x010a
        /*0772*/ 	.byte	0xff
	.zero		1


	//   ....[104]....
        /*0774*/ 	.word	0x00008f10
        /*0778*/ 	.word	0x00000000
        /*077c*/ 	.word	0x00000040
        /*0780*/ 	.short	0x010a
        /*0782*/ 	.byte	0xff
	.zero		1


	//   ....[105]....
        /*0784*/ 	.word	0x00008f60
        /*0788*/ 	.word	0x00000003
        /*078c*/ 	.word	0x00000060
        /*0790*/ 	.short	0x010a
        /*0792*/ 	.byte	0xff
	.zero		1


	//   ....[106]....
        /*0794*/ 	.word	0x00008fb0
        /*0798*/ 	.word	0x00000003
        /*079c*/ 	.word	0x00000030
        /*07a0*/ 	.short	0x010a
        /*07a2*/ 	.byte	0xff
	.zero		1


	//   ....[107]....
        /*07a4*/ 	.word	0x00009000
        /*07a8*/ 	.word	0x0000004e
        /*07ac*/ 	.word	0x00000080
        /*07b0*/ 	.short	0x010a
        /*07b2*/ 	.byte	0xff
	.zero		1


	//   ....[108]....
        /*07b4*/ 	.word	0x00009050
        /*07b8*/ 	.word	0x0000006f
        /*07bc*/ 	.word	0x00000030
        /*07c0*/ 	.short	0x010a
        /*07c2*/ 	.byte	0xff
	.zero		1


	//----- nvinfo : EIATTR_NUM_MBARRIERS
	.align		4
.L_47:
        /*07c4*/ 	.byte	0x03, 0x38
        /*07c6*/ 	.short	0x001c


	//----- nvinfo : EIATTR_EXIT_INSTR_OFFSETS
	.align		4
        /*07c8*/ 	.byte	0x04, 0x1c
        /*07ca*/ 	.short	(.L_49 - .L_48)


	//   ....[0]....
.L_48:
        /*07cc*/ 	.word	0x00002840


	//   ....[1]....
        /*07d0*/ 	.word	0x00002d30


	//   ....[2]....
        /*07d4*/ 	.word	0x00002d90


	//   ....[3]....
        /*07d8*/ 	.word	0x00003b50


	//   ....[4]....
        /*07dc*/ 	.word	0x00004960


	//   ....[5]....
        /*07e0*/ 	.word	0x000049a0


	//   ....[6]....
        /*07e4*/ 	.word	0x00008770


	//----- nvinfo : EIATTR_MAX_THREADS
	.align		4
.L_49:
        /*07e8*/ 	.byte	0x04, 0x05
        /*07ea*/ 	.short	(.L_51 - .L_50)
.L_50:
        /*07ec*/ 	.word	0x00000100
        /*07f0*/ 	.word	0x00000001
        /*07f4*/ 	.word	0x00000001


	//----- nvinfo : EIATTR_CRS_STACK_SIZE
	.align		4
.L_51:
        /*07f8*/ 	.byte	0x04, 0x1e
        /*07fa*/ 	.short	(.L_53 - .L_52)
.L_52:
        /*07fc*/ 	.word	0x00000000


	//----- nvinfo : EIATTR_CBANK_PARAM_SIZE
	.align		4
.L_53:
        /*0800*/ 	.byte	0x03, 0x19
        /*0802*/ 	.short	0x0800


	//----- nvinfo : EIATTR_PARAM_CBANK
	.align		4
        /*0804*/ 	.byte	0x04, 0x0a
        /*0806*/ 	.short	(.L_55 - .L_54)
	.align		4
.L_54:
        /*0808*/ 	.word	index@(.nv.constant0._ZN7cutlass13device_kernelINS_4gemm6kernel13GemmUniversalIN4cute5tupleIJiiiiEEENS1_10collective13CollectiveMmaINS1_35MainloopSm100TmaUmmaWarpSpecializedILi3ELi2ELi4ENS5_IJNS4_1CILi1EEENSA_ILi2EEESB_EEEEENS5_IJNSA_ILi128EEESF_NSA_ILi32EEEEEEaNS5_IJlSB_lEEEaSI_NS4_8TiledMMAINS4_8MMA_AtomIJNS4_15SM100_MMA_S8_SSIaaiLi128ELi128ELNS4_4UMMA5MajorE0ELSN_0ELNSM_8SaturateE0EEEEEENS4_6LayoutINS5_IJSB_SB_SB_EEENS5_IJNSA_ILi0EEEST_ST_EEEEENS5_IJNS4_10UnderscoreESW_SW_EEEEENS4_23SM90_TMA_LOAD_MULTICASTENS4_14ComposedLayoutINS4_7SwizzleILi1ELi4ELi3EEENS4_18smem_ptr_flag_bitsILi8EEENSR_INS5_IJNSA_ILi8EEESG_EEENS5_IJSG_SB_EEEEEEEvNS4_8identityENS4_13SM90_TMA_LOADES19_vS1A_EENS_8epilogue10collective18CollectiveEpilogueINS1D_23Sm100TmaWarpSpecializedILi2ELi2ELi64ELb0ELb0EEEJSH_NS5_IJNSR_ISF_SB_EENSR_INSA_ILi64EEESB_EEEEEaSI_aSI_NS1D_6fusion15FusionCallbacksIS1H_NS1M_17LinearCombinationIaiaiLNS_15FloatRoundStyleE2EEESH_S1L_JEEENS4_5SM1004TMEM4LOAD26SM100_TMEM_LOAD_32dp32b64xES1B_NS10_INS11_ILi2ELi4ELi3EEES14_NSR_INS5_IJS15_S1J_EEENS5_IJS1J_SB_EEEEEEENS4_39AutoVectorizingCopyWithAssumedAlignmentILi128EEENS4_14SM90_TMA_STOREES20_S22_S22_EEEvvEEEEvNT_6ParamsE)
        /*080c*/ 	.short	0x0380
        /*080e*/ 	.short	0x0800


	//----- nvinfo : EIATTR_SW_WAR
	.align		4
.L_55:
        /*0810*/ 	.byte	0x04, 0x36
        /*0812*/ 	.short	(.L_57 - .L_56)
.L_56:
        /*0814*/ 	.word	0x00000008
.L_57:


//--------------------- .nv.callgraph             --------------------------
	.section	.nv.callgraph,"",@"SHT_CUDA_CALLGRAPH"
	.align	4
	.sectionentsize	8
	.align		4
        /*0000*/ 	.word	0x00000000
	.align		4
        /*0004*/ 	.word	0xffffffff
	.align		4
        /*0008*/ 	.word	index@(_ZN7cutlass13device_kernelINS_4gemm6kernel13GemmUniversalIN4cute5tupleIJiiiiEEENS1_10collective13CollectiveMmaINS1_35MainloopSm100TmaUmmaWarpSpecializedILi3ELi2ELi4ENS5_IJNS4_1CILi1EEENSA_ILi2EEESB_EEEEENS5_IJNSA_ILi128EEESF_NSA_ILi32EEEEEEaNS5_IJlSB_lEEEaSI_NS4_8TiledMMAINS4_8MMA_AtomIJNS4_15SM100_MMA_S8_SSIaaiLi128ELi128ELNS4_4UMMA5MajorE0ELSN_0ELNSM_8SaturateE0EEEEEENS4_6LayoutINS5_IJSB_SB_SB_EEENS5_IJNSA_ILi0EEEST_ST_EEEEENS5_IJNS4_10UnderscoreESW_SW_EEEEENS4_23SM90_TMA_LOAD_MULTICASTENS4_14ComposedLayoutINS4_7SwizzleILi1ELi4ELi3EEENS4_18smem_ptr_flag_bitsILi8EEENSR_INS5_IJNSA_ILi8EEESG_EEENS5_IJSG_SB_EEEEEEEvNS4_8identityENS4_13SM90_TMA_LOADES19_vS1A_EENS_8epilogue10collective18CollectiveEpilogueINS1D_23Sm100TmaWarpSpecializedILi2ELi2ELi64ELb0ELb0EEEJSH_NS5_IJNSR_ISF_SB_EENSR_INSA_ILi64EEESB_EEEEEaSI_aSI_NS1D_6fusion15FusionCallbacksIS1H_NS1M_17LinearCombinationIaiaiLNS_15FloatRoundStyleE2EEESH_S1L_JEEENS4_5SM1004TMEM4LOAD26SM100_TMEM_LOAD_32dp32b64xES1B_NS10_INS11_ILi2ELi4ELi3EEES14_NSR_INS5_IJS15_S1J_EEENS5_IJS1J_SB_EEEEEEENS4_39AutoVectorizingCopyWithAssumedAlignmentILi128EEENS4_14SM90_TMA_STOREES20_S22_S22_EEEvvEEEEvNT_6ParamsE)
	.align		4
        /*000c*/ 	.word	index@(__assertfail)
	.align		4
        /*0010*/ 	.word	0x00000000
	.align		4
        /*0014*/ 	.word	0xfffffffe
	.align		4
        /*0018*/ 	.word	0x00000000
	.align		4
        /*001c*/ 	.word	0xfffffffd
	.align		4
        /*0020*/ 	.word	0x00000000
	.align		4
        /*0024*/ 	.word	0xfffffffc


//--------------------- .nv.constant4             --------------------------
	.section	.nv.constant4,"a",@progbits
	.align	8
	.align		8
.nv.constant4:
        /*0000*/ 	.dword	__assertfail
	.align		8
        /*0008*/ 	.dword	__unnamed_1
	.align		8
        /*0010*/ 	.dword	__unnamed_2
	.align		8
        /*0018*/ 	.dword	_ZN39_INTERNAL_a029d5b4_4_k_cu_e468e002_94184cuda3std3__45__cpo5beginE
	.align		8
        /*0020*/ 	.dword	_ZN39_INTERNAL_a029d5b4_4_k_cu_e468e002_94184cuda3std3__45__cpo3endE
	.align		8
        /*0028*/ 	.dword	_ZN39_INTERNAL_a029d5b4_4_k_cu_e468e002_94184cuda3std3__45__cpo6cbeginE
	.align		8
        /*0030*/ 	.dword	_ZN39_INTERNAL_a029d5b4_4_k_cu_e468e002_94184cuda3std3__45__cpo4cendE
	.align		8
        /*0038*/ 	.dword	_ZN39_INTERNAL_a029d5b4_4_k_cu_e468e002_94184cuda3std3__441_GLOBAL__N__a029d5b4_4_k_cu_e468e002_94186ignoreE
	.align		8
        /*0040*/ 	.dword	_ZN39_INTERNAL_a029d5b4_4_k_cu_e468e002_94184cuda3std3__419piecewise_constructE
	.align		8
        /*0048*/ 	.dword	_ZN39_INTERNAL_a029d5b4_4_k_cu_e468e002_94184cuda3std3__48in_placeE
	.align		8
        /*0050*/ 	.dword	_ZN39_INTERNAL_a029d5b4_4_k_cu_e468e002_94184cuda3std6ranges3__45__cpo4swapE
	.align		8
        /*0058*/ 	.dword	_ZN39_INTERNAL_a029d5b4_4_k_cu_e468e002_94184cuda3std6ranges3__45__cpo9iter_moveE
	.align		8
        /*0060*/ 	.dword	_ZN39_INTERNAL_a029d5b4_4_k_cu_e468e002_94184cute7productE
	.align		8
        /*0068*/ 	.dword	_ZN39_INTERNAL_a029d5b4_4_k_cu_e468e002_94184cute1_E
	.align		8
        /*0070*/ 	.dword	$str$25
	.align		8
        /*0078*/ 	.dword	$str$26
	.align		8
        /*0080*/ 	.dword	$str$27
	.align		8
        /*0088*/ 	.dword	$str$28


//--------------------- .text._ZN7cutlass13device_kernelINS_4gemm6kernel13GemmUniversalIN4cute5tupleIJiiiiEEENS1_10collective13CollectiveMmaINS1_35MainloopSm100TmaUmmaWarpSpecializedILi3ELi2ELi4ENS5_IJNS4_1CILi1EEENSA_ILi2EEESB_EEEEENS5_IJNSA_ILi128EEESF_NSA_ILi32EEEEEEaNS5_IJlSB_lEEEaSI_NS4_8TiledMMAINS4_8MMA_AtomIJNS4_15SM100_MMA_S8_SSIaaiLi128ELi128ELNS4_4UMMA5MajorE0ELSN_0ELNSM_8SaturateE0EEEEEENS4_6LayoutINS5_IJSB_SB_SB_EEENS5_IJNSA_ILi0EEEST_ST_EEEEENS5_IJNS4_10UnderscoreESW_SW_EEEEENS4_23SM90_TMA_LOAD_MULTICASTENS4_14ComposedLayoutINS4_7SwizzleILi1ELi4ELi3EEENS4_18smem_ptr_flag_bitsILi8EEENSR_INS5_IJNSA_ILi8EEESG_EEENS5_IJSG_SB_EEEEEEEvNS4_8identityENS4_13SM90_TMA_LOADES19_vS1A_EENS_8epilogue10collective18CollectiveEpilogueINS1D_23Sm100TmaWarpSpecializedILi2ELi2ELi64ELb0ELb0EEEJSH_NS5_IJNSR_ISF_SB_EENSR_INSA_ILi64EEESB_EEEEEaSI_aSI_NS1D_6fusion15FusionCallbacksIS1H_NS1M_17LinearCombinationIaiaiLNS_15FloatRoundStyleE2EEESH_S1L_JEEENS4_5SM1004TMEM4LOAD26SM100_TMEM_LOAD_32dp32b64xES1B_NS10_INS11_ILi2ELi4ELi3EEES14_NSR_INS5_IJS15_S1J_EEENS5_IJS1J_SB_EEEEEEENS4_39AutoVectorizingCopyWithAssumedAlignmentILi128EEENS4_14SM90_TMA_STOREES20_S22_S22_EEEvvEEEEvNT_6ParamsE --------------------------
	.section	.text._ZN7cutlass13device_kernelINS_4gemm6kernel13GemmUniversalIN4cute5tupleIJiiiiEEENS1_10collective13CollectiveMmaINS1_35MainloopSm100TmaUmmaWarpSpecializedILi3ELi2ELi4ENS5_IJNS4_1CILi1EEENSA_ILi2EEESB_EEEEENS5_IJNSA_ILi128EEESF_NSA_ILi32EEEEEEaNS5_IJlSB_lEEEaSI_NS4_8TiledMMAINS4_8MMA_AtomIJNS4_15SM100_MMA_S8_SSIaaiLi128ELi128ELNS4_4UMMA5MajorE0ELSN_0ELNSM_8SaturateE0EEEEEENS4_6LayoutINS5_IJSB_SB_SB_EEENS5_IJNSA_ILi0EEEST_ST_EEEEENS5_IJNS4_10UnderscoreESW_SW_EEEEENS4_23SM90_TMA_LOAD_MULTICASTENS4_14ComposedLayoutINS4_7SwizzleILi1ELi4ELi3EEENS4_18smem_ptr_flag_bitsILi8EEENSR_INS5_IJNSA_ILi8EEESG_EEENS5_IJSG_SB_EEEEEEEvNS4_8identityENS4_13SM90_TMA_LOADES19_vS1A_EENS_8epilogue10collective18CollectiveEpilogueINS1D_23Sm100TmaWarpSpecializedILi2ELi2ELi64ELb0ELb0EEEJSH_NS5_IJNSR_ISF_SB_EENSR_INSA_ILi64EEESB_EEEEEaSI_aSI_NS1D_6fusion15FusionCallbacksIS1H_NS1M_17LinearCombinationIaiaiLNS_15FloatRoundStyleE2EEESH_S1L_JEEENS4_5SM1004TMEM4LOAD26SM100_TMEM_LOAD_32dp32b64xES1B_NS10_INS11_ILi2ELi4ELi3EEES14_NSR_INS5_IJS15_S1J_EEENS5_IJS1J_SB_EEEEEEENS4_39AutoVectorizingCopyWithAssumedAlignmentILi128EEENS4_14SM90_TMA_STOREES20_S22_S22_EEEvvEEEEvNT_6ParamsE,"ax",@progbits
	.align	128
.text._ZN7cutlass13device_kernelINS_4gemm6kernel13GemmUniversalIN4cute5tupleIJiiiiEEENS1_10collective13CollectiveMmaINS1_35MainloopSm100TmaUmmaWarpSpecializedILi3ELi2ELi4ENS5_IJNS4_1CILi1EEENSA_ILi2EEESB_EEEEENS5_IJNSA_ILi128EEESF_NSA_ILi32EEEEEEaNS5_IJlSB_lEEEaSI_NS4_8TiledMMAINS4_8MMA_AtomIJNS4_15SM100_MMA_S8_SSIaaiLi128ELi128ELNS4_4UMMA5MajorE0ELSN_0ELNSM_8SaturateE0EEEEEENS4_6LayoutINS5_IJSB_SB_SB_EEENS5_IJNSA_ILi0EEEST_ST_EEEEENS5_IJNS4_10UnderscoreESW_SW_EEEEENS4_23SM90_TMA_LOAD_MULTICASTENS4_14ComposedLayoutINS4_7SwizzleILi1ELi4ELi3EEENS4_18smem_ptr_flag_bitsILi8EEENSR_INS5_IJNSA_ILi8EEESG_EEENS5_IJSG_SB_EEEEEEEvNS4_8identityENS4_13SM90_TMA_LOADES19_vS1A_EENS_8epilogue10collective18CollectiveEpilogueINS1D_23Sm100TmaWarpSpecializedILi2ELi2ELi64ELb0ELb0EEEJSH_NS5_IJNSR_ISF_SB_EENSR_INSA_ILi64EEESB_EEEEEaSI_aSI_NS1D_6fusion15FusionCallbacksIS1H_NS1M_17LinearCombinationIaiaiLNS_15FloatRoundStyleE2EEESH_S1L_JEEENS4_5SM1004TMEM4LOAD26SM100_TMEM_LOAD_32dp32b64xES1B_NS10_INS11_ILi2ELi4ELi3EEES14_NSR_INS5_IJS15_S1J_EEENS5_IJS1J_SB_EEEEEEENS4_39AutoVectorizingCopyWithAssumedAlignmentILi128EEENS4_14SM90_TMA_STOREES20_S22_S22_EEEvvEEEEvNT_6ParamsE:
        .type           _ZN7cutlass13device_kernelINS_4gemm6kernel13GemmUniversalIN4cute5tupleIJiiiiEEENS1_10collective13CollectiveMmaINS1_35MainloopSm100TmaUmmaWarpSpecializedILi3ELi2ELi4ENS5_IJNS4_1CILi1EEENSA_ILi2EEESB_EEEEENS5_IJNSA_ILi128EEESF_NSA_ILi32EEEEEEaNS5_IJlSB_lEEEaSI_NS4_8TiledMMAINS4_8MMA_AtomIJNS4_15SM100_MMA_S8_SSIaaiLi128ELi128ELNS4_4UMMA5MajorE0ELSN_0ELNSM_8SaturateE0EEEEEENS4_6LayoutINS5_IJSB_SB_SB_EEENS5_IJNSA_ILi0EEEST_ST_EEEEENS5_IJNS4_10UnderscoreESW_SW_EEEEENS4_23SM90_TMA_LOAD_MULTICASTENS4_14ComposedLayoutINS4_7SwizzleILi1ELi4ELi3EEENS4_18smem_ptr_flag_bitsILi8EEENSR_INS5_IJNSA_ILi8EEESG_EEENS5_IJSG_SB_EEEEEEEvNS4_8identityENS4_13SM90_TMA_LOADES19_vS1A_EENS_8epilogue10collective18CollectiveEpilogueINS1D_23Sm100TmaWarpSpecializedILi2ELi2ELi64ELb0ELb0EEEJSH_NS5_IJNSR_ISF_SB_EENSR_INSA_ILi64EEESB_EEEEEaSI_aSI_NS1D_6fusion15FusionCallbacksIS1H_NS1M_17LinearCombinationIaiaiLNS_15FloatRoundStyleE2EEESH_S1L_JEEENS4_5SM1004TMEM4LOAD26SM100_TMEM_LOAD_32dp32b64xES1B_NS10_INS11_ILi2ELi4ELi3EEES14_NSR_INS5_IJS15_S1J_EEENS5_IJS1J_SB_EEEEEEENS4_39AutoVectorizingCopyWithAssumedAlignmentILi128EEENS4_14SM90_TMA_STOREES20_S22_S22_EEEvvEEEEvNT_6ParamsE,@function
        .size           _ZN7cutlass13device_kernelINS_4gemm6kernel13GemmUniversalIN4cute5tupleIJiiiiEEENS1_10collective13CollectiveMmaINS1_35MainloopSm100TmaUmmaWarpSpecializedILi3ELi2ELi4ENS5_IJNS4_1CILi1EEENSA_ILi2EEESB_EEEEENS5_IJNSA_ILi128EEESF_NSA_ILi32EEEEEEaNS5_IJlSB_lEEEaSI_NS4_8TiledMMAINS4_8MMA_AtomIJNS4_15SM100_MMA_S8_SSIaaiLi128ELi128ELNS4_4UMMA5MajorE0ELSN_0ELNSM_8SaturateE0EEEEEENS4_6LayoutINS5_IJSB_SB_SB_EEENS5_IJNSA_ILi0EEEST_ST_EEEEENS5_IJNS4_10UnderscoreESW_SW_EEEEENS4_23SM90_TMA_LOAD_MULTICASTENS4_14ComposedLayoutINS4_7SwizzleILi1ELi4ELi3EEENS4_18smem_ptr_flag_bitsILi8EEENSR_INS5_IJNSA_ILi8EEESG_EEENS5_IJSG_SB_EEEEEEEvNS4_8identityENS4_13SM90_TMA_LOADES19_vS1A_EENS_8epilogue10collective18CollectiveEpilogueINS1D_23Sm100TmaWarpSpecializedILi2ELi2ELi64ELb0ELb0EEEJSH_NS5_IJNSR_ISF_SB_EENSR_INSA_ILi64EEESB_EEEEEaSI_aSI_NS1D_6fusion15FusionCallbacksIS1H_NS1M_17LinearCombinationIaiaiLNS_15FloatRoundStyleE2EEESH_S1L_JEEENS4_5SM1004TMEM4LOAD26SM100_TMEM_LOAD_32dp32b64xES1B_NS10_INS11_ILi2ELi4ELi3EEES14_NSR_INS5_IJS15_S1J_EEENS5_IJS1J_SB_EEEEEEENS4_39AutoVectorizingCopyWithAssumedAlignmentILi128EEENS4_14SM90_TMA_STOREES20_S22_S22_EEEvvEEEEvNT_6ParamsE,(.L_x_146 - _ZN7cutlass13device_kernelINS_4gemm6kernel13GemmUniversalIN4cute5tupleIJiiiiEEENS1_10collective13CollectiveMmaINS1_35MainloopSm100TmaUmmaWarpSpecializedILi3ELi2ELi4ENS5_IJNS4_1CILi1EEENSA_ILi2EEESB_EEEEENS5_IJNSA_ILi128EEESF_NSA_ILi32EEEEEEaNS5_IJlSB_lEEEaSI_NS4_8TiledMMAINS4_8MMA_AtomIJNS4_15SM100_MMA_S8_SSIaaiLi128ELi128ELNS4_4UMMA5MajorE0ELSN_0ELNSM_8SaturateE0EEEEEENS4_6LayoutINS5_IJSB_SB_SB_EEENS5_IJNSA_ILi0EEEST_ST_EEEEENS5_IJNS4_10UnderscoreESW_SW_EEEEENS4_23SM90_TMA_LOAD_MULTICASTENS4_14ComposedLayoutINS4_7SwizzleILi1ELi4ELi3EEENS4_18smem_ptr_flag_bitsILi8EEENSR_INS5_IJNSA_ILi8EEESG_EEENS5_IJSG_SB_EEEEEEEvNS4_8identityENS4_13SM90_TMA_LOADES19_vS1A_EENS_8epilogue10collective18CollectiveEpilogueINS1D_23Sm100TmaWarpSpecializedILi2ELi2ELi64ELb0ELb0EEEJSH_NS5_IJNSR_ISF_SB_EENSR_INSA_ILi64EEESB_EEEEEaSI_aSI_NS1D_6fusion15FusionCallbacksIS1H_NS1M_17LinearCombinationIaiaiLNS_15FloatRoundStyleE2EEESH_S1L_JEEENS4_5SM1004TMEM4LOAD26SM100_TMEM_LOAD_32dp32b64xES1B_NS10_INS11_ILi2ELi4ELi3EEES14_NSR_INS5_IJS15_S1J_EEENS5_IJS1J_SB_EEEEEEENS4_39AutoVectorizingCopyWithAssumedAlignmentILi128EEENS4_14SM90_TMA_STOREES20_S22_S22_EEEvvEEEEvNT_6ParamsE)
        .other          _ZN7cutlass13device_kernelINS_4gemm6kernel13GemmUniversalIN4cute5tupleIJiiiiEEENS1_10collective13CollectiveMmaINS1_35MainloopSm100TmaUmmaWarpSpecializedILi3ELi2ELi4ENS5_IJNS4_1CILi1EEENSA_ILi2EEESB_EEEEENS5_IJNSA_ILi128EEESF_NSA_ILi32EEEEEEaNS5_IJlSB_lEEEaSI_NS4_8TiledMMAINS4_8MMA_AtomIJNS4_15SM100_MMA_S8_SSIaaiLi128ELi128ELNS4_4UMMA5MajorE0ELSN_0ELNSM_8SaturateE0EEEEEENS4_6LayoutINS5_IJSB_SB_SB_EEENS5_IJNSA_ILi0EEEST_ST_EEEEENS5_IJNS4_10UnderscoreESW_SW_EEEEENS4_23SM90_TMA_LOAD_MULTICASTENS4_14ComposedLayoutINS4_7SwizzleILi1ELi4ELi3EEENS4_18smem_ptr_flag_bitsILi8EEENSR_INS5_IJNSA_ILi8EEESG_EEENS5_IJSG_SB_EEEEEEEvNS4_8identityENS4_13SM90_TMA_LOADES19_vS1A_EENS_8epilogue10collective18CollectiveEpilogueINS1D_23Sm100TmaWarpSpecializedILi2ELi2ELi64ELb0ELb0EEEJSH_NS5_IJNSR_ISF_SB_EENSR_INSA_ILi64EEESB_EEEEEaSI_aSI_NS1D_6fusion15FusionCallbacksIS1H_NS1M_17LinearCombinationIaiaiLNS_15FloatRoundStyleE2EEESH_S1L_JEEENS4_5SM1004TMEM4LOAD26SM100_TMEM_LOAD_32dp32b64xES1B_NS10_INS11_ILi2ELi4ELi3EEES14_NSR_INS5_IJS15_S1J_EEENS5_IJS1J_SB_EEEEEEENS4_39AutoVectorizingCopyWithAssumedAlignmentILi128EEENS4_14SM90_TMA_STOREES20_S22_S22_EEEvvEEEEvNT_6ParamsE,@"STO_CUDA_ENTRY STV_DEFAULT"
_ZN7cutlass13device_kernelINS_4gemm6kernel13GemmUniversalIN4cute5tupleIJiiiiEEENS1_10collective13CollectiveMmaINS1_35MainloopSm100TmaUmmaWarpSpecializedILi3ELi2ELi4ENS5_IJNS4_1CILi1EEENSA_ILi2EEESB_EEEEENS5_IJNSA_ILi128EEESF_NSA_ILi32EEEEEEaNS5_IJlSB_lEEEaSI_NS4_8TiledMMAINS4_8MMA_AtomIJNS4_15SM100_MMA_S8_SSIaaiLi128ELi128ELNS4_4UMMA5MajorE0ELSN_0ELNSM_8SaturateE0EEEEEENS4_6LayoutINS5_IJSB_SB_SB_EEENS5_IJNSA_ILi0EEEST_ST_EEEEENS5_IJNS4_10UnderscoreESW_SW_EEEEENS4_23SM90_TMA_LOAD_MULTICASTENS4_14ComposedLayoutINS4_7SwizzleILi1ELi4ELi3EEENS4_18smem_ptr_flag_bitsILi8EEENSR_INS5_IJNSA_ILi8EEESG_EEENS5_IJSG_SB_EEEEEEEvNS4_8identityENS4_13SM90_TMA_LOADES19_vS1A_EENS_8epilogue10collective18CollectiveEpilogueINS1D_23Sm100TmaWarpSpecializedILi2ELi2ELi64ELb0ELb0EEEJSH_NS5_IJNSR_ISF_SB_EENSR_INSA_ILi64EEESB_EEEEEaSI_aSI_NS1D_6fusion15FusionCallbacksIS1H_NS1M_17LinearCombinationIaiaiLNS_15FloatRoundStyleE2EEESH_S1L_JEEENS4_5SM1004TMEM4LOAD26SM100_TMEM_LOAD_32dp32b64xES1B_NS10_INS11_ILi2ELi4ELi3EEES14_NSR_INS5_IJS15_S1J_EEENS5_IJS1J_SB_EEEEEEENS4_39AutoVectorizingCopyWithAssumedAlignmentILi128EEENS4_14SM90_TMA_STOREES20_S22_S22_EEEvvEEEEvNT_6ParamsE:
[----:B------:R-:W1:Y:S01]  /*0000*/  LDC R1, c[0x0][0x37c] ;  /* 0x0000df00ff017b82 */ /* 0x000e620000000800 */
[----:B------:R-:W2:Y:S01]  /*0010*/  S2R R158, SR_TID.X ;  /* 0x00000000009e7919 */ /* 0x000ea20000002100 */
[----:B------:R-:W3:Y:S01]  /*0020*/  LDCU.64 UR8, c[0x0][0x890] ;  /* 0x00011200ff0877ac */ /* 0x000ee20008000a00 */
[----:B------:R-:W-:Y:S02]  /*0030*/  PRMT R145, RZ, 0x7610, R145 ;  /* 0x00007610ff917816 */ /* 0x000fe40000000091 */
[----:B------:R-:W-:Y:S01]  /*0040*/  ELECT P3, URZ, PT ;  /* 0x0000000000ff782f */ /* 0x000fe20003860000 */
[----:B---3--:R-:W-:-:S04]  /*0050*/  UISETP.NE.U32.AND UP0, UPT, UR8, URZ, UPT ;  /* 0x000000ff0800728c */ /* 0x008fc8000bf05070 */
[----:B------:R-:W-:Y:S01]  /*0060*/  UISETP.NE.AND.EX UP0, UPT, UR9, URZ, UPT, UP0 ;  /* 0x000000ff0900728c */ /* 0x000fe2000bf05300 */
[----:B--2---:R-:W-:-:S05]  /*0070*/  SHF.R.U32.HI R146, RZ, 0x5, R158 ;  /* 0x00000005ff927819 */ /* 0x004fca000001169e */
[----:B------:R-:W2:Y:S02]  /*0080*/  SHFL.IDX PT, R0, R146, RZ, 0x1f ;  /* 0x00001fff92007589 */ /* 0x000ea400000e0000 */
[----:B--2---:R-:W-:Y:S01]  /*0090*/  R2UR UR17, R0 ;  /* 0x00000000001172ca */ /* 0x004fe200000e0000 */
[----:B-1----:R-:W-:-:S14]  /*00a0*/  BRA.U UP0, `(.L_x_0) ;  /* 0x0000000100307547 */ /* 0x002fdc000b800000 */
[----:B------:R-:W1:Y:S02]  /*00b0*/  LDCU.64 UR4, c[0x0][0x888] ;  /* 0x00011100ff0477ac */ /* 0x000e640008000a00 */
[----:B-1----:R-:W-:-:S04]  /*00c0*/  UISETP.NE.U32.AND UP0, UPT, UR4, URZ, UPT ;  /* 0x000000ff0400728c */ /* 0x002fc8000bf05070 */
[----:B------:R-:W-:-:S09]  /*00d0*/  UISETP.NE.AND.EX UP0, UPT, UR5, URZ, UPT, UP0 ;  /* 0x000000ff0500728c */ /* 0x000fd2000bf05300 */
[----:B------:R-:W-:Y:S05]  /*00e0*/  BRA.U !UP0, `(.L_x_1) ;  /* 0x0000000108147547 */ /* 0x000fea000b800000 */
[----:B------:R-:W1:Y:S01]  /*00f0*/  LDC.64 R72, c[0x0][0x888] ;  /* 0x00022200ff487b82 */ /* 0x000e620000000a00 */
[----:B------:R-:W1:Y:S02]  /*0100*/  LDCU.64 UR4, c[0x0][0x358] ;  /* 0x00006b00ff0477ac */ /* 0x000e640008000a00 */
[----:B-1----:R1:W5:Y:S01]  /*0110*/  LDG.E R72, desc[UR4][R72.64] ;  /* 0x0000000448487981 */ /* 0x002362000c1e1900 */
[----:B------:R-:W-:Y:S01]  /*0120*/  HFMA2 R145, -RZ, RZ, 0, 5.9604644775390625e-08 ;  /* 0x00000001ff917431 */ /* 0x000fe200000001ff */
[----:B------:R-:W-:Y:S05]  /*0130*/  BRA `(.L_x_0) ;  /* 0x00000000000c7947 */ /* 0x000fea0003800000 */
.L_x_1:
[----:B------:R-:W1:Y:S01]  /*0140*/  LDCU UR4, c[0x0][0x880] ;  /* 0x00011000ff0477ac */ /* 0x000e620008000800 */
[----:B------:R-:W-:Y:S01]  /*0150*/  HFMA2 R145, -RZ, RZ, 0, 5.9604644775390625e-08 ;  /* 0x00000001ff917431 */ /* 0x000fe200000001ff */
[----:B-1----:R-:W-:-:S07]  /*0160*/  MOV R72, UR4 ;  /* 0x0000000400487c02 */ /* 0x002fce0008000f00 */
.L_x_0:
[----:B------:R-:W2:Y:S02]  /*0170*/  LDCU.64 UR4, c[0x0][0x8b0] ;  /* 0x00011600ff0477ac */ /* 0x000ea40008000a00 */
[----:B--2---:R-:W-:-:S04]  /*0180*/  UISETP.NE.U32.AND UP0, UPT, UR4, URZ, UPT ;  /* 0x000000ff0400728c */ /* 0x004fc8000bf05070 */
[----:B------:R-:W-:-:S09]  /*0190*/  UISETP.NE.AND.EX UP0, UPT, UR5, URZ, UPT, UP0 ;  /* 0x000000ff0500728c */ /* 0x000fd2000bf05300 */
[----:B------:R-:W-:Y:S05]  /*01a0*/  BRA.U UP0, `(.L_x_2) ;  /* 0x0000000100287547 */ /* 0x000fea000b800000 */
[----:B------:R-:W2:Y:S02]  /*01b0*/  LDCU.64 UR4, c[0x0][0x8a8] ;  /* 0x00011500ff0477ac */ /* 0x000ea40008000a00 */
[----:B--2---:R-:W-:-:S04]  /*01c0*/  UISETP.NE.U32.AND UP0, UPT, UR4, URZ, UPT ;  /* 0x000000ff0400728c */ /* 0x004fc8000bf05070 */
[----:B------:R-:W-:-:S09]  /*01d0*/  UISETP.NE.AND.EX UP0, UPT, UR5, URZ, UPT, UP0 ;  /* 0x000000ff0500728c */ /* 0x000fd2000bf05300 */
[----:B------:R-:W-:Y:S05]  /*01e0*/  BRA.U !UP0, `(.L_x_3) ;  /* 0x0000000108107547 */ /* 0x000fea000b800000 */
[----:B------:R-:W2:Y:S01]  /*01f0*/  LDC.64 R70, c[0x0][0x8a8] ;  /* 0x00022a00ff467b82 */ /* 0x000ea20000000a00 */
[----:B------:R-:W2:Y:S02]  /*0200*/  LDCU.64 UR4, c[0x0][0x358] ;  /* 0x00006b00ff0477ac */ /* 0x000ea40008000a00 */
[----:B--2---:R2:W5:Y:S01]  /*0210*/  LDG.E R70, desc[UR4][R70.64] ;  /* 0x0000000446467981 */ /* 0x004562000c1e1900 */
[----:B------:R-:W-:Y:S05]  /*0220*/  BRA `(.L_x_2) ;  /* 0x0000000000087947 */ /* 0x000fea0003800000 */
.L_x_3:
[----:B------:R-:W2:Y:S02]  /*0230*/  LDCU UR4, c[0x0][0x8a0] ;  /* 0x00011400ff0477ac */ /* 0x000ea40008000800 */
[----:B--2---:R-:W-:Y:S02]  /*0240*/  MOV R70, UR4 ;  /* 0x0000000400467c02 */ /* 0x004fe40008000f00 */
.L_x_2:
[----:B------:R-:W-:Y:S01]  /*0250*/  IMAD.U32 R0, RZ, RZ, UR17 ;  /* 0x00000011ff007e24 */ /* 0x000fe2000f8e00ff */
[----:B------:R-:W-:Y:S04]  /*0260*/  BSSY.RECONVERGENT B0, `(.L_x_4) ;  /* 0x000000c000007945 */ /* 0x000fe80003800200 */
[C---:B------:R-:W-:Y:S02]  /*0270*/  ISETP.NE.OR P1, PT, R0.reuse, 0x1, !P3 ;  /* 0x000000010000780c */ /* 0x040fe40005f25670 */
[----:B------:R-:W-:-:S11]  /*0280*/  ISETP.NE.OR P0, PT, R0, 0x3, !P3 ;  /* 0x000000030000780c */ /* 0x000fd60005f05670 */
[----:B------:R-:W-:Y:S05]  /*0290*/  @P1 BRA `(.L_x_5) ;  /* 0x0000000000201947 */ /* 0x000fea0003800000 */
[----:B------:R-:W3:Y:S02]  /*02a0*/  LDCU.64 UR4, c[0x0][0x348] ;  /* 0x00006900ff0477ac */ /* 0x000ee40008000a00 */
[----:B---3--:R-:W-:Y:S02]  /*02b0*/  UIADD3 UR6, UP1, UPT, UR4, 0x80, URZ ;  /* 0x0000008004067890 */ /* 0x008fe4000ff3e0ff */
[----:B------:R-:W-:Y:S02]  /*02c0*/  UIADD3 UR4, UP0, UPT, UR4, 0x180, URZ ;  /* 0x0000018004047890 */ /* 0x000fe4000ff1e0ff */
[----:B------:R-:W-:Y:S02]  /*02d0*/  UIADD3.X UR7, UPT, UPT, URZ, UR5, URZ, UP1, !UPT ;  /* 0x00000005ff077290 */ /* 0x000fe40008ffe4ff */
[----:B------:R-:W-:-:S07]  /*02e0*/  UIADD3.X UR5, UPT, UPT, URZ, UR5, URZ, UP0, !UPT ;  /* 0x00000005ff057290 */ /* 0x000fce00087fe4ff */
[----:B------:R3:W-:Y:S02]  /*02f0*/  UTMACCTL.PF [UR6] ;  /* 0x00000000060079b9 */ /* 0x0007e40008040000 */
[----:B------:R3:W-:Y:S02]  /*0300*/  UTMACCTL.PF [UR4] ;  /* 0x00000000040079b9 */ /* 0x0007e40008040000 */
[----:B---3--:R-:W-:Y:S01]  /*0310*/  NOP ;  /* 0x0000000000007918 */ /* 0x008fe20000000000 */
.L_x_5:
[----:B------:R-:W-:Y:S05]  /*0320*/  BSYNC.RECONVERGENT B0 ;  /* 0x0000000000007941 */ /* 0x000fea0003800200 */
.L_x_4:
[----:B------:R-:W-:Y:S04]  /*0330*/  BSSY.RECONVERGENT B0, `(.L_x_6) ;  /* 0x000000a000007945 */ /* 0x000fe80003800200 */
        /* <DEDUP_REMOVED lines=9> */
.L_x_7:
[----:B------:R-:W-:Y:S05]  /*03d0*/  BSYNC.RECONVERGENT B0 ;  /* 0x0000000000007941 */ /* 0x000fea0003800200 */
.L_x_6:
[----:B------:R-:W3:Y:S01]  /*03e0*/  LDCU.64 UR4, c[0x0][0x888] ;  /* 0x00011100ff0477ac */ /* 0x000ee20008000a00 */
[----:B------:R-:W-:Y:S02]  /*03f0*/  UISETP.EQ.U32.AND UP1, UPT, UR8, URZ, UPT ;  /* 0x000000ff0800728c */ /* 0x000fe4000bf22070 */
[----:B------:R-:W-:Y:S02]  /*0400*/  UPLOP3.LUT UP3, UPT, UPT, UPT, UPT, 0x80, 0x8 ;  /* 0x000000000008789c */ /* 0x000fe40003f6f070 */
[----:B---3--:R-:W-:-:S04]  /*0410*/  UISETP.NE.U32.AND UP0, UPT, UR4, URZ, UPT ;  /* 0x000000ff0400728c */ /* 0x008fc8000bf05070 */
[----:B------:R-:W-:-:S04]  /*0420*/  UISETP.NE.AND.EX UP0, UPT, UR5, URZ, UPT, UP0 ;  /* 0x000000ff0500728c */ /* 0x000fc8000bf05300 */
[----:B------:R-:W-:-:S04]  /*0430*/  UISETP.EQ.OR.EX UP2, UPT, UR9, URZ, !UP0, UP1 ;  /* 0x000000ff0900728c */ /* 0x000fc8000c742710 */
[----:B------:R-:W-:-:S06]  /*0440*/  UP2UR UR4, UPR, URZ, 0x4 ;  /* 0x00000004ff047883 */ /* 0x000fcc0008000000 */
[----:B------:R-:W-:Y:S01]  /*0450*/  MOV R148, UR4 ;  /* 0x0000000400947c02 */ /* 0x000fe20008000f00 */
[----:B------:R-:W-:Y:S06]  /*0460*/  BRA.U !UP2, `(.L_x_8) ;  /* 0x000000010a207547 */ /* 0x000fec000b800000 */
[----:B-----5:R-:W-:Y:S01]  /*0470*/  R2UR UR5, R72 ;  /* 0x00000000480572ca */ /* 0x020fe200000e0000 */
[----:B------:R-:W-:Y:S02]  /*0480*/  UISETP.NE.U32.AND UP1, UPT, UR8, URZ, UPT ;  /* 0x000000ff0800728c */ /* 0x000fe4000bf25070 */
[----:B------:R-:W-:Y:S02]  /*0490*/  USEL UR4, URZ, 0xffffffff, UP0 ;  /* 0xffffffffff047887 */ /* 0x000fe40008000000 */
[----:B------:R-:W-:-:S08]  /*04a0*/  UISETP.NE.AND.EX UP1, UPT, UR9, URZ, UPT, UP1 ;  /* 0x000000ff0900728c */ /* 0x000fd0000bf25310 */
[----:B------:R-:W-:-:S04]  /*04b0*/  UISETP.NE.AND UP0, UPT, UR5, URZ, UPT ;  /* 0x000000ff0500728c */ /* 0x000fc8000bf05270 */
[----:B------:R-:W-:-:S04]  /*04c0*/  @!UP1 USEL UR4, URZ, 0xffffffff, UP0 ;  /* 0xffffffffff049887 */ /* 0x000fc80008000000 */
[----:B------:R-:W-:-:S04]  /*04d0*/  ULOP3.LUT UR4, UR4, 0x1, URZ, 0xc0, !UPT ;  /* 0x0000000104047892 */ /* 0x000fc8000f8ec0ff */
[----:B------:R-:W-:-:S11]  /*04e0*/  UISETP.NE.U32.AND UP3, UPT, UR4, 0x1, UPT ;  /* 0x000000010400788c */ /* 0x000fd6000bf65070 */
.L_x_8:
[----:B------:R-:W3:Y:S01]  /*04f0*/  SHFL.IDX PT, R2, R146, RZ, 0x1f ;  /* 0x00001fff92027589 */ /* 0x000ee200000e0000 */
[----:B------:R-:W-:-:S04]  /*0500*/  UISETP.NE.AND UP0, UPT, UR17, 0x2, UPT ;  /* 0x000000021100788c */ /* 0x000fc8000bf05270 */
[----:B------:R-:W-:Y:S01]  /*0510*/  USEL UR37, URZ, 0x1, UP0 ;  /* 0x00000001ff257887 */ /* 0x000fe20008000000 */
[----:B---3--:R-:W-:-:S13]  /*0520*/  ISETP.NE.AND P0, PT, R2, RZ, PT ;  /* 0x000000ff0200720c */ /* 0x008fda0003f05270 */
[----:B------:R-:W-:Y:S05]  /*0530*/  @P0 BRA `(.L_x_9) ;  /* 0x0000000000500947 */ /* 0x000fea0003800000 */
[----:B------:R-:W3:Y:S01]  /*0540*/  S2UR UR4, SR_CgaCtaId ;  /* 0x00000000000479c3 */ /* 0x000ee20000008800 */
[----:B------:R-:W-:Y:S01]  /*0550*/  UMOV UR5, 0x400 ;  /* 0x0000040000057882 */ /* 0x000fe20000000000 */
[----:B------:R-:W-:Y:S01]  /*0560*/  UMOV UR8, 0x1 ;  /* 0x0000000100087882 */ /* 0x000fe20000000000 */
[----:B------:R-:W-:Y:S01]  /*0570*/  UMOV UR6, 0x2 ;  /* 0x0000000200067882 */ /* 0x000fe20000000000 */
[----:B------:R-:W-:-:S04]  /*0580*/  UIADD3 UR8, UPT, UPT, -UR8, 0x100000, URZ ;  /* 0x0010000008087890 */ /* 0x000fc8000fffe1ff */
[----:B------:R-:W-:Y:S02]  /*0590*/  USHF.L.U32 UR9, UR8, 0xb, URZ ;  /* 0x0000000b08097899 */ /* 0x000fe400080006ff */
[----:B------:R-:W-:Y:S02]  /*05a0*/  USHF.L.U32 UR8, UR8, 0x1, URZ ;  /* 0x0000000108087899 */ /* 0x000fe400080006ff */
[----:B------:R-:W-:-:S04]  /*05b0*/  UIADD3 UR6, UPT, UPT, -UR6, 0x100000, URZ ;  /* 0x0010000006067890 */ /* 0x000fc8000fffe1ff */
[----:B------:R-:W-:Y:S02]  /*05c0*/  USHF.L.U32 UR7, UR6, 0xb, URZ ;  /* 0x0000000b06077899 */ /* 0x000fe400080006ff */
[----:B------:R-:W-:Y:S01]  /*05d0*/  USHF.L.U32 UR6, UR6, 0x1, URZ ;  /* 0x0000000106067899 */ /* 0x000fe200080006ff */
[----:B------:R-:W-:Y:S01]  /*05e0*/  ELECT P0, URZ, PT ;  /* 0x0000000000ff782f */ /* 0x000fe20003800000 */
[----:B---3--:R-:W-:Y:S01]  /*05f0*/  ULEA UR4, UR4, UR5, 0x18 ;  /* 0x0000000504047291 */ /* 0x008fe2000f8ec0ff */
[----:B------:R-:W3:Y:S11]  /*0600*/  FENCE.VIEW.ASYNC.S ;  /* 0x00000000000073c6 */ /* 0x000ef60000000000 */
[----:B---3--:R3:W4:Y:S01]  /*0610*/  SYNCS.EXCH.64 URZ, [UR4], UR8 ;  /* 0x0000000804ff75b2 */ /* 0x0087220008000100 */
[----:B------:R3:W1:Y:S01]  /*0620*/  SYNCS.EXCH.64 URZ, [UR4+0x18], UR6 ;  /* 0x0000180604ff75b2 */ /* 0x0006620008000100 */
[----:B------:R3:W1:Y:S01]  /*0630*/  SYNCS.EXCH.64 URZ, [UR4+0x8], UR8 ;  /* 0x0000080804ff75b2 */ /* 0x0006620008000100 */
[----:B------:R3:W1:Y:S01]  /*0640*/  SYNCS.EXCH.64 URZ, [UR4+0x20], UR6 ;  /* 0x0000200604ff75b2 */ /* 0x0006620008000100 */
[----:B------:R3:W1:Y:S01]  /*0650*/  SYNCS.EXCH.64 URZ, [UR4+0x10], UR8 ;  /* 0x0000100804ff75b2 */ /* 0x0006620008000100 */
[----:B------:R3:W1:Y:S01]  /*0660*/  SYNCS.EXCH.64 URZ, [UR4+0x28], UR6 ;  /* 0x0000280604ff75b2 */ /* 0x0006620008000100 */
[----:B------:R-:W-:Y:S01]  /*0670*/  NOP ;  /* 0x0000000000007918 */ /* 0x000fe20000000000 */
.L_x_9:
[----:B------:R-:W2:Y:S01]  /*0680*/  SHFL.IDX PT, R2, R146, RZ, 0x1f ;  /* 0x00001fff92027589 */ /* 0x000ea200000e0000 */
[----:B------:R-:W-:Y:S01]  /*0690*/  NOP ;  /* 0x0000000000007918 */ /* 0x000fe20000000000 */
[----:B--2---:R-:W-:-:S13]  /*06a0*/  ISETP.NE.AND P0, PT, R2, 0x1, PT ;  /* 0x000000010200780c */ /* 0x004fda0003f05270 */
[----:B------:R-:W-:Y:S05]  /*06b0*/  @P0 BRA `(.L_x_10) ;  /* 0x0000000000480947 */ /* 0x000fea0003800000 */
[----:B---3--:R-:W2:Y:S01]  /*06c0*/  S2UR UR4, SR_CgaCtaId ;  /* 0x00000000000479c3 */ /* 0x008ea20000008800 */
        /* <DEDUP_REMOVED lines=10> */
[----:B--2---:R-:W-:Y:S01]  /*0770*/  ULEA UR4, UR4, UR5, 0x18 ;  /* 0x0000000504047291 */ /* 0x004fe2000f8ec0ff */
[----:B------:R-:W2:Y:S11]  /*0780*/  FENCE.VIEW.ASYNC.S ;  /* 0x00000000000073c6 */ /* 0x000eb60000000000 */
[----:B--2---:R2:W3:Y:S01]  /*0790*/  SYNCS.EXCH.64 URZ, [UR4+0x30], UR8 ;  /* 0x0000300804ff75b2 */ /* 0x0044e20008000100 */
[----:B------:R2:W1:Y:S01]  /*07a0*/  SYNCS.EXCH.64 URZ, [UR4+0x40], UR6 ;  /* 0x0000400604ff75b2 */ /* 0x0004620008000100 */
[----:B------:R2:W1:Y:S01]  /*07b0*/  SYNCS.EXCH.64 URZ, [UR4+0x38], UR8 ;  /* 0x0000380804ff75b2 */ /* 0x0004620008000100 */
[----:B------:R2:W1:Y:S01]  /*07c0*/  SYNCS.EXCH.64 URZ, [UR4+0x48], UR6 ;  /* 0x0000480604ff75b2 */ /* 0x0004620008000100 */
[----:B------:R-:W-:Y:S01]  /*07d0*/  NOP ;  /* 0x0000000000007918 */ /* 0x000fe20000000000 */
.L_x_10:
[----:B------:R-:W4:Y:S01]  /*07e0*/  SHFL.IDX PT, R2, R146, RZ, 0x1f ;  /* 0x00001fff92027589 */ /* 0x000f2200000e0000 */
[----:B------:R-:W-:Y:S01]  /*07f0*/  NOP ;  /* 0x0000000000007918 */ /* 0x000fe20000000000 */
[----:B----4-:R-:W-:-:S13]  /*0800*/  ISETP.NE.AND P0, PT, R2, 0x3, PT ;  /* 0x000000030200780c */ /* 0x010fda0003f05270 */
[----:B------:R-:W-:Y:S05]  /*0810*/  @P0 BRA `(.L_x_11) ;  /* 0x0000000000300947 */ /* 0x000fea0003800000 */
[----:B--23--:R-:W2:Y:S01]  /*0820*/  S2UR UR6, SR_CgaCtaId ;  /* 0x00000000000679c3 */ /* 0x00cea20000008800 */
[----:B------:R-:W-:Y:S01]  /*0830*/  UMOV UR4, 0x400 ;  /* 0x0000040000047882 */ /* 0x000fe20000000000 */
[----:B------:R-:W-:Y:S01]  /*0840*/  UMOV UR5, 0x20 ;  /* 0x0000002000057882 */ /* 0x000fe20000000000 */
[----:B------:R-:W-:Y:S01]  /*0850*/  ELECT P0, URZ, PT ;  /* 0x0000000000ff782f */ /* 0x000fe20003800000 */
[----:B--2---:R-:W-:Y:S02]  /*0860*/  ULEA UR6, UR6, UR4, 0x18 ;  /* 0x0000000406067291 */ /* 0x004fe4000f8ec0ff */
[----:B------:R-:W-:-:S04]  /*0870*/  UIADD3 UR4, UPT, UPT, -UR5, 0x100000, URZ ;  /* 0x0010000005047890 */ /* 0x000fc8000fffe1ff */
[----:B------:R-:W-:Y:S02]  /*0880*/  USHF.L.U32 UR5, UR4, 0xb, URZ ;  /* 0x0000000b04057899 */ /* 0x000fe400080006ff */
[----:B------:R-:W-:Y:S01]  /*0890*/  USHF.L.U32 UR4, UR4, 0x1, URZ ;  /* 0x0000000104047899 */ /* 0x000fe200080006ff */
[----:B------:R-:W2:Y:S11]  /*08a0*/  FENCE.VIEW.ASYNC.S ;  /* 0x00000000000073c6 */ /* 0x000eb60000000000 */
[----:B--2---:R4:W2:Y:S01]  /*08b0*/  SYNCS.EXCH.64 URZ, [UR6+0x50], UR4 ;  /* 0x0000500406ff75b2 */ /* 0x0048a20008000100 */
[----:B------:R4:W3:Y:S02]  /*08c0*/  SYNCS.EXCH.64 URZ, [UR6+0x58], UR4 ;  /* 0x0000580406ff75b2 */ /* 0x0008e40008000100 */
[----:B----4-:R-:W-:Y:S01]  /*08d0*/  NOP ;  /* 0x0000000000007918 */ /* 0x010fe20000000000 */
.L_x_11:
[----:B------:R-:W4:Y:S01]  /*08e0*/  SHFL.IDX PT, R2, R146, RZ, 0x1f ;  /* 0x00001fff92027589 */ /* 0x000f2200000e0000 */
[----:B------:R-:W-:Y:S01]  /*08f0*/  NOP ;  /* 0x0000000000007918 */ /* 0x000fe20000000000 */
[----:B----4-:R-:W-:-:S13]  /*0900*/  ISETP.NE.AND P0, PT, R2, 0x4, PT ;  /* 0x000000040200780c */ /* 0x010fda0003f05270 */
[----:B------:R-:W-:Y:S05]  /*0910*/  @P0 BRA `(.L_x_12) ;  /* 0x00000000004c0947 */ /* 0x000fea0003800000 */
[----:B--23--:R-:W2:Y:S01]  /*0920*/  S2UR UR6, SR_CgaCtaId ;  /* 0x00000000000679c3 */ /* 0x00cea20000008800 */
[----:B------:R-:W-:Y:S01]  /*0930*/  UMOV UR4, 0x1e0 ;  /* 0x000001e000047882 */ /* 0x000fe20000000000 */
[----:B------:R-:W-:Y:S01]  /*0940*/  UMOV UR5, 0x400 ;  /* 0x0000040000057882 */ /* 0x000fe20000000000 */
[----:B------:R-:W-:Y:S01]  /*0950*/  USEL UR4, UR4, 0x1a0, UP3 ;  /* 0x000001a004047887 */ /* 0x000fe20009800000 */
[----:B------:R-:W-:Y:S01]  /*0960*/  UMOV UR8, 0x1 ;  /* 0x0000000100087882 */ /* 0x000fe20000000000 */
[----:B------:R-:W-:Y:S01]  /*0970*/  ELECT P0, URZ, PT ;  /* 0x0000000000ff782f */ /* 0x000fe20003800000 */
[----:B------:R-:W-:-:S04]  /*0980*/  UIADD3 UR8, UPT, UPT, -UR8, 0x100000, URZ ;  /* 0x0010000008087890 */ /* 0x000fc8000fffe1ff */
[----:B------:R-:W-:Y:S02]  /*0990*/  USHF.L.U32 UR9, UR8, 0xb, URZ ;  /* 0x0000000b08097899 */ /* 0x000fe400080006ff */
[----:B------:R-:W-:Y:S02]  /*09a0*/  USHF.L.U32 UR8, UR8, 0x1, URZ ;  /* 0x0000000108087899 */ /* 0x000fe400080006ff */
[----:B--2---:R-:W-:Y:S02]  /*09b0*/  ULEA UR6, UR6, UR5, 0x18 ;  /* 0x0000000506067291 */ /* 0x004fe4000f8ec0ff */
[----:B------:R-:W-:-:S04]  /*09c0*/  UIADD3 UR4, UPT, UPT, -UR4, 0x100000, URZ ;  /* 0x0010000004047890 */ /* 0x000fc8000fffe1ff */
[----:B------:R-:W-:Y:S02]  /*09d0*/  USHF.L.U32 UR5, UR4, 0xb, URZ ;  /* 0x0000000b04057899 */ /* 0x000fe400080006ff */
[----:B------:R-:W-:Y:S01]  /*09e0*/  USHF.L.U32 UR4, UR4, 0x1, URZ ;  /* 0x0000000104047899 */ /* 0x000fe200080006ff */
[----:B------:R-:W2:Y:S03]  /*09f0*/  FENCE.VIEW.ASYNC.S ;  /* 0x00000000000073c6 */ /* 0x000ea60000000000 */
[----:B--2---:R4:W2:Y:S08]  /*0a00*/  SYNCS.EXCH.64 URZ, [UR6+0x60], UR8 ;  /* 0x0000600806ff75b2 */ /* 0x0048b00008000100 */
[----:B------:R4:W3:Y:S01]  /*0a10*/  SYNCS.EXCH.64 URZ, [UR6+0x70], UR4 ;  /* 0x0000700406ff75b2 */ /* 0x0008e20008000100 */
[----:B------:R4:W1:Y:S01]  /*0a20*/  SYNCS.EXCH.64 URZ, [UR6+0x68], UR8 ;  /* 0x0000680806ff75b2 */ /* 0x0008620008000100 */
[----:B------:R4:W1:Y:S02]  /*0a30*/  SYNCS.EXCH.64 URZ, [UR6+0x78], UR4 ;  /* 0x0000780406ff75b2 */ /* 0x0008640008000100 */
[----:B----4-:R-:W-:Y:S01]  /*0a40*/  NOP ;  /* 0x0000000000007918 */ /* 0x010fe20000000000 */
.L_x_12:
[----:B------:R-:W4:Y:S01]  /*0a50*/  SHFL.IDX PT, R2, R146, RZ, 0x1f ;  /* 0x00001fff92027589 */ /* 0x000f2200000e0000 */
[----:B------:R-:W-:Y:S01]  /*0a60*/  NOP ;  /* 0x0000000000007918 */ /* 0x000fe20000000000 */
[----:B----4-:R-:W-:-:S13]  /*0a70*/  ISETP.NE.AND P0, PT, R2, 0x5, PT ;  /* 0x000000050200780c */ /* 0x010fda0003f05270 */
[----:B------:R-:W-:Y:S05]  /*0a80*/  @P0 BRA `(.L_x_13) ;  /* 0x0000000000580947 */ /* 0x000fea0003800000 */
[----:B--23--:R-:W2:Y:S01]  /*0a90*/  S2UR UR4, SR_CgaCtaId ;  /* 0x00000000000479c3 */ /* 0x00cea20000008800 */
        /* <DEDUP_REMOVED lines=12> */
[----:B--2---:R4:W2:Y:S01]  /*0b60*/  SYNCS.EXCH.64 URZ, [UR4+0x80], UR8 ;  /* 0x0000800804ff75b2 */ /* 0x0048a20008000100 */
[----:B------:R4:W3:Y:S01]  /*0b70*/  SYNCS.EXCH.64 URZ, [UR4+0xa0], UR6 ;  /* 0x0000a00604ff75b2 */ /* 0x0008e20008000100 */
[----:B------:R4:W1:Y:S01]  /*0b80*/  SYNCS.EXCH.64 URZ, [UR4+0x88], UR8 ;  /* 0x0000880804ff75b2 */ /* 0x0008620008000100 */
[----:B------:R4:W1:Y:S01]  /*0b90*/  SYNCS.EXCH.64 URZ, [UR4+0xa8], UR6 ;  /* 0x0000a80604ff75b2 */ /* 0x0008620008000100 */
[----:B------:R4:W1:Y:S01]  /*0ba0*/  SYNCS.EXCH.64 URZ, [UR4+0x90], UR8 ;  /* 0x0000900804ff75b2 */ /* 0x0008620008000100 */
[----:B------:R4:W1:Y:S01]  /*0bb0*/  SYNCS.EXCH.64 URZ, [UR4+0xb0], UR6 ;  /* 0x0000b00604ff75b2 */ /* 0x0008620008000100 */
[----:B------:R4:W1:Y:S01]  /*0bc0*/  SYNCS.EXCH.64 URZ, [UR4+0x98], UR8 ;  /* 0x0000980804ff75b2 */ /* 0x0008620008000100 */
[----:B------:R4:W1:Y:S02]  /*0bd0*/  SYNCS.EXCH.64 URZ, [UR4+0xb8], UR6 ;  /* 0x0000b80604ff75b2 */ /* 0x0008640008000100 */
[----:B----4-:R-:W-:Y:S01]  /*0be0*/  NOP ;  /* 0x0000000000007918 */ /* 0x010fe20000000000 */
.L_x_13:
[----:B------:R-:W4:Y:S01]  /*0bf0*/  SHFL.IDX PT, R2, R146, RZ, 0x1f ;  /* 0x00001fff92027589 */ /* 0x000f2200000e0000 */
[----:B------:R-:W1:Y:S01]  /*0c00*/  S2UR UR45, SR_CgaCtaId ;  /* 0x00000000002d79c3 */ /* 0x000e620000008800 */
[----:B------:R-:W-:Y:S01]  /*0c10*/  NOP ;  /* 0x0000000000007918 */ /* 0x000fe20000000000 */
[----:B----4-:R-:W-:-:S13]  /*0c20*/  ISETP.NE.AND P0, PT, R2, 0x3, PT ;  /* 0x000000030200780c */ /* 0x010fda0003f05270 */
[----:B-1----:R-:W-:Y:S05]  /*0c30*/  @P0 BRA `(.L_x_14) ;  /* 0x0000000000340947 */ /* 0x002fea0003800000 */
[----:B--23--:R-:W-:Y:S01]  /*0c40*/  UMOV UR4, 0x400 ;  /* 0x0000040000047882 */ /* 0x00cfe20000000000 */
[----:B------:R-:W-:Y:S01]  /*0c50*/  UMOV UR6, 0x20 ;  /* 0x0000002000067882 */ /* 0x000fe20000000000 */
[----:B------:R-:W-:Y:S02]  /*0c60*/  ULEA UR4, UR45, UR4, 0x18 ;  /* 0x000000042d047291 */ /* 0x000fe4000f8ec0ff */
[----:B------:R-:W-:-:S04]  /*0c70*/  UIADD3 UR6, UPT, UPT, -UR6, 0x100000, URZ ;  /* 0x0010000006067890 */ /* 0x000fc8000fffe1ff */
[----:B------:R-:W-:Y:S02]  /*0c80*/  USHF.L.U32 UR7, UR6, 0xb, URZ ;  /* 0x0000000b06077899 */ /* 0x000fe400080006ff */
[----:B------:R-:W-:Y:S01]  /*0c90*/  USHF.L.U32 UR6, UR6, 0x1, URZ ;  /* 0x0000000106067899 */ /* 0x000fe200080006ff */
[----:B------:R-:W-:Y:S01]  /*0ca0*/  ELECT P0, URZ, PT ;  /* 0x0000000000ff782f */ /* 0x000fe20003800000 */
[----:B------:R-:W1:Y:S10]  /*0cb0*/  FENCE.VIEW.ASYNC.S ;  /* 0x00000000000073c6 */ /* 0x000e740000000000 */
[----:B-1----:R1:W4:Y:S01]  /*0cc0*/  SYNCS.EXCH.64 URZ, [UR4+0xc0], UR6 ;  /* 0x0000c00604ff75b2 */ /* 0x0023220008000100 */
[----:B------:R1:W2:Y:S01]  /*0cd0*/  SYNCS.EXCH.64 URZ, [UR4+0xd0], UR6 ;  /* 0x0000d00604ff75b2 */ /* 0x0002a20008000100 */
[----:B------:R1:W3:Y:S01]  /*0ce0*/  SYNCS.EXCH.64 URZ, [UR4+0xc8], UR6 ;  /* 0x0000c80604ff75b2 */ /* 0x0002e20008000100 */
[----:B------:R1:W1:Y:S01]  /*0cf0*/  SYNCS.EXCH.64 URZ, [UR4+0xd8], UR6 ;  /* 0x0000d80604ff75b2 */ /* 0x0002620008000100 */
[----:B------:R-:W-:Y:S01]  /*0d00*/  NOP ;  /* 0x0000000000007918 */ /* 0x000fe20000000000 */
.L_x_14:
[----:B-123--:R-:W1:Y:S01]  /*0d10*/  LDCU UR4, c[0x0][0x36c] ;  /* 0x00006d80ff0477ac */ /* 0x00ee620008000800 */
[----:B------:R-:W-:Y:S01]  /*0d20*/  ISETP.NE.OR P3, PT, R0, 0x2, !P3 ;  /* 0x000000020000780c */ /* 0x000fe20005f65670 */
[----:B------:R-:W-:Y:S01]  /*0d30*/  NOP ;  /* 0x0000000000007918 */ /* 0x000fe20000000000 */
[----:B------:R-:W-:Y:S01]  /*0d40*/  LOP3.LUT R0, R158, 0x1f, RZ, 0xc0, !PT ;  /* 0x0000001f9e007812 */ /* 0x000fe200078ec0ff */
[----:B------:R-:W-:Y:S02]  /*0d50*/  UISETP.NE.AND UP4, UPT, UR17, URZ, UPT ;  /* 0x000000ff1100728c */ /* 0x000fe4000bf85270 */
[----:B-1----:R-:W-:-:S09]  /*0d60*/  UISETP.EQ.U32.AND UP5, UPT, UR4, 0x1, UPT ;  /* 0x000000010400788c */ /* 0x002fd2000bfa2070 */
[----:B------:R-:W-:Y:S05]  /*0d70*/  BRA.U !UP5, `(.L_x_15) ;  /* 0x000000010d087547 */ /* 0x000fea000b800000 */
[----:B----4-:R-:W-:Y:S01]  /*0d80*/  UCGABAR_ARV ;  /* 0x00000000000079c7 */ /* 0x010fe20008000000 */
[----:B------:R-:W-:Y:S05]  /*0d90*/  BRA `(.L_x_16) ;  /* 0x0000000000047947 */ /* 0x000fea0003800000 */
.L_x_15:
[----:B----4-:R-:W-:Y:S01]  /*0da0*/  NOP ;  /* 0x0000000000007918 */ /* 0x010fe20000000000 */
.L_x_16:
[----:B------:R-:W1:Y:S01]  /*0db0*/  S2UR UR7, SR_CTAID.X ;  /* 0x00000000000779c3 */ /* 0x000e620000002500 */
[----:B------:R-:W-:-:S05]  /*0dc0*/  CS2R.32 R147, SR_CgaSize ;  /* 0x0000000000937805 */ /* 0x000fca0000008a00 */
[----:B------:R-:W-:-:S05]  /*0dd0*/  IMAD R147, R147, -0xa0, RZ ;  /* 0xffffff6093937824 */ /* 0x000fca00078e02ff */
[----:B------:R-:W-:-:S14]  /*0de0*/  R2UR UR5, R147 ;  /* 0x00000000930572ca */ /* 0x000fdc00000e0000 */
[----:B------:R-:W2:Y:S01]  /*0df0*/  LDCU UR5, c[0x0][UR5+0x2b0] ;  /* 0x00005600050577ac */ /* 0x000ea20008000800 */
[----:B------:R-:W-:-:S05]  /*0e00*/  CS2R.32 R147, SR_CgaSize ;  /* 0x0000000000937805 */ /* 0x000fca0000008a00 */
[----:B------:R-:W-:-:S05]  /*0e10*/  IMAD R147, R147, -0xa0, RZ ;  /* 0xffffff6093937824 */ /* 0x000fca00078e02ff */
[----:B------:R-:W-:-:S14]  /*0e20*/  R2UR UR4, R147 ;  /* 0x00000000930472ca */ /* 0x000fdc00000e0000 */
[----:B------:R-:W3:Y:S01]  /*0e30*/  LDCU UR4, c[0x0][UR4+0x2b4] ;  /* 0x00005680040477ac */ /* 0x000ee20008000800 */
[----:B------:R-:W4:Y:S01]  /*0e40*/  S2UR UR8, SR_CTAID.Y ;  /* 0x00000000000879c3 */ /* 0x000f220000002600 */
[----:B------:R-:W-:-:S05]  /*0e50*/  CS2R.32 R147, SR_CgaSize ;  /* 0x0000000000937805 */ /* 0x000fca0000008a00 */
[----:B------:R-:W-:-:S05]  /*0e60*/  IMAD R147, R147, -0xa0, RZ ;  /* 0xffffff6093937824 */ /* 0x000fca00078e02ff */
[----:B------:R-:W-:-:S14]  /*0e70*/  R2UR UR9, R147 ;  /* 0x00000000930972ca */ /* 0x000fdc00000e0000 */
[----:B------:R-:W3:Y:S01]  /*0e80*/  LDCU UR9, c[0x0][UR9+0x2a0] ;  /* 0x00005400090977ac */ /* 0x000ee20008000800 */
[----:B------:R-:W3:Y:S01]  /*0e90*/  LDCU UR21, c[0x0][0xb24] ;  /* 0x00016480ff1577ac */ /* 0x000ee20008000800 */
[----:B------:R-:W1:Y:S01]  /*0ea0*/  S2UR UR36, SR_CTAID.Z ;  /* 0x00000000002479c3 */ /* 0x000e620000002700 */
[----:B------:R-:W-:-:S05]  /*0eb0*/  CS2R.32 R147, SR_CgaSize ;  /* 0x0000000000937805 */ /* 0x000fca0000008a00 */
[----:B------:R-:W-:-:S05]  /*0ec0*/  IMAD R147, R147, -0xa0, RZ ;  /* 0xffffff6093937824 */ /* 0x000fca00078e02ff */
[----:B------:R-:W-:-:S14]  /*0ed0*/  R2UR UR63, R147 ;  /* 0x00000000933f72ca */ /* 0x000fdc00000e0000 */
[----:B------:R-:W3:Y:S01]  /*0ee0*/  LDCU UR63, c[0x0][UR63+0x2a4] ;  /* 0x000054803f3f77ac */ /* 0x000ee20008000800 */
[----:B------:R-:W3:Y:S01]  /*0ef0*/  LDCU UR42, c[0x0][0xb24] ;  /* 0x00016480ff2a77ac */ /* 0x000ee20008000800 */
[----:B-1----:R-:W-:Y:S01]  /*0f00*/  I2FP.F32.U32 R3, UR7 ;  /* 0x0000000700037c45 */ /* 0x002fe20008201000 */
[----:B------:R-:W1:Y:S04]  /*0f10*/  LDCU UR28, c[0x0][0xb30] ;  /* 0x00016600ff1c77ac */ /* 0x000e680008000800 */
[----:B--2---:R-:W-:Y:S01]  /*0f20*/  FMUL R3, R3, UR5 ;  /* 0x0000000503037c20 */ /* 0x004fe20008400000 */
[----:B------:R-:W-:Y:S01]  /*0f30*/  USHF.L.U32 UR26, UR45, 0xb, URZ ;  /* 0x0000000b2d1a7899 */ /* 0x000fe200080006ff */
[----:B----4-:R-:W-:Y:S01]  /*0f40*/  I2FP.F32.U32 R2, UR8 ;  /* 0x0000000800027c45 */ /* 0x010fe20008201000 */
[----:B---3--:R-:W-:-:S03]  /*0f50*/  UISETP.GE.AND UP2, UPT, UR21, 0x1, UPT ;  /* 0x000000011500788c */ /* 0x008fc6000bf46270 */
[----:B------:R-:W2:Y:S01]  /*0f60*/  F2I.U32.TRUNC.NTZ R3, R3 ;  /* 0x0000000300037305 */ /* 0x000ea2000020f000 */
[----:B------:R-:W-:Y:S01]  /*0f70*/  UMOV UR16, UR7 ;  /* 0x0000000700107c82 */ /* 0x000fe20008000000 */
[----:B------:R-:W-:Y:S01]  /*0f80*/  FMUL R2, R2, UR4 ;  /* 0x0000000402027c20 */ /* 0x000fe20008400000 */
[----:B------:R-:W-:-:S05]  /*0f90*/  UMOV UR20, UR8 ;  /* 0x0000000800147c82 */ /* 0x000fca0008000000 */
[----:B------:R-:W3:Y:S01]  /*0fa0*/  F2I.U32.TRUNC.NTZ R2, R2 ;  /* 0x0000000200027305 */ /* 0x000ee2000020f000 */
[----:B--2---:R-:W-:Y:S02]  /*0fb0*/  R2UR UR4, R3 ;  /* 0x00000000030472ca */ /* 0x004fe400000e0000 */
[----:B---3--:R-:W-:Y:S02]  /*0fc0*/  R2UR UR6, R2 ;  /* 0x00000000020672ca */ /* 0x008fe400000e0000 */
[----:B------:R-:W-:-:S09]  /*0fd0*/  PRMT R2, RZ, 0x7610, R2 ;  /* 0x00007610ff027816 */ /* 0x000fd20000000002 */
[----:B------:R-:W-:-:S04]  /*0fe0*/  UIADD3 UR5, UPT, UPT, -UR4, URZ, URZ ;  /* 0x000000ff04057290 */ /* 0x000fc8000fffe1ff */
[----:B------:R-:W-:Y:S02]  /*0ff0*/  UIMAD UR5, UR9, UR5, UR7 ;  /* 0x00000005090572a4 */ /* 0x000fe4000f8e0207 */
[----:B------:R-:W-:-:S04]  /*1000*/  UIADD3 UR4, UPT, UPT, -UR6, URZ, URZ ;  /* 0x000000ff06047290 */ /* 0x000fc8000fffe1ff */
[----:B------:R-:W-:Y:S01]  /*1010*/  IMAD.U32 R147, RZ, RZ, UR5 ;  /* 0x00000005ff937e24 */ /* 0x000fe2000f8e00ff */
[----:B------:R-:W-:Y:S01]  /*1020*/  UIMAD UR63, UR63, UR4, UR8 ;  /* 0x000000043f3f72a4 */ /* 0x000fe2000f8e0208 */
[----:B-1----:R-:W-:Y:S11]  /*1030*/  BRA.U UP4, `(.L_x_17) ;  /* 0x0000000104287547 */ /* 0x002ff6000b800000 */
[----:B------:R-:W-:Y:S01]  /*1040*/  R2UR UR4, R147 ;  /* 0x00000000930472ca */ /* 0x000fe200000e0000 */
[----:B------:R-:W-:Y:S02]  /*1050*/  UISETP.NE.AND UP0, UPT, UR63, URZ, UPT ;  /* 0x000000ff3f00728c */ /* 0x000fe4000bf05270 */
[----:B------:R-:W-:-:S10]  /*1060*/  UISETP.NE.AND UP1, UPT, UR63, 0x1, UPT ;  /* 0x000000013f00788c */ /* 0x000fd4000bf25270 */
[----:B------:R-:W-:-:S04]  /*1070*/  UISETP.EQ.OR UP0, UPT, UR4, URZ, !UP0 ;  /* 0x000000ff0400728c */ /* 0x000fc8000c702670 */
[----:B------:R-:W-:Y:S02]  /*1080*/  USEL UR5, URZ, 0x1, !UP0 ;  /* 0x00000001ff057887 */ /* 0x000fe4000c000000 */
[----:B------:R-:W-:Y:S02]  /*1090*/  UISETP.NE.AND UP0, UPT, UR4, URZ, UPT ;  /* 0x000000ff0400728c */ /* 0x000fe4000bf05270 */
[----:B------:R-:W-:-:S04]  /*10a0*/  USEL UR4, URZ, 0x2, UP1 ;  /* 0x00000002ff047887 */ /* 0x000fc80008800000 */
[----:B------:R-:W-:-:S04]  /*10b0*/  USEL UR4, UR4, 0x2, UP0 ;  /* 0x0000000204047887 */ /* 0x000fc80008000000 */
[----:B------:R-:W-:-:S06]  /*10c0*/  UIADD3 UR4, UPT, UPT, UR5, UR4, URZ ;  /* 0x0000000405047290 */ /* 0x000fcc000fffe0ff */
[----:B------:R-:W-:Y:S02]  /*10d0*/  MOV R2, UR4 ;  /* 0x0000000400027c02 */ /* 0x000fe40008000f00 */
.L_x_17:
[----:B------:R-:W-:Y:S05]  /*10e0*/  BRA.U !UP2, `(.L_x_18) ;  /* 0x000000010ad47547 */ /* 0x000fea000b800000 */
[----:B------:R-:W1:Y:S01]  /*10f0*/  LDCU.128 UR12, c[0x0][0xb10] ;  /* 0x00016200ff0c77ac */ /* 0x000e620008000c00 */
[----:B------:R-:W2:Y:S01]  /*1100*/  LDCU UR6, c[0x0][0x370] ;  /* 0x00006e00ff0677ac */ /* 0x000ea20008000800 */
[----:B------:R-:W3:Y:S01]  /*1110*/  LDCU UR5, c[0x0][0x374] ;  /* 0x00006e80ff0577ac */ /* 0x000ee20008000800 */
[----:B------:R-:W4:Y:S01]  /*1120*/  LDCU UR27, c[0x0][0xb0c] ;  /* 0x00016180ff1b77ac */ /* 0x000f220008000800 */
[----:B------:R-:W4:Y:S01]  /*1130*/  LDCU UR4, c[0x0][0xb20] ;  /* 0x00016400ff0477ac */ /* 0x000f220008000800 */
[----:B------:R-:W4:Y:S01]  /*1140*/  LDCU.64 UR8, c[0x0][0xb28] ;  /* 0x00016500ff0877ac */ /* 0x000f220008000a00 */
[----:B-1----:R-:W-:Y:S02]  /*1150*/  UISETP.NE.AND UP0, UPT, UR14, 0x1, UPT ;  /* 0x000000010e00788c */ /* 0x002fe4000bf05270 */
[----:B---3--:R-:W-:Y:S02]  /*1160*/  UIMAD.WIDE.U32 UR10, UR5, UR15, URZ ;  /* 0x0000000f050a72a5 */ /* 0x008fe4000f8e00ff */
[----:B--2---:R-:W-:-:S02]  /*1170*/  UIMAD.WIDE.U32 UR22, UR6, UR12, URZ ;  /* 0x0000000c061672a5 */ /* 0x004fc4000f8e00ff */
[----:B----4-:R-:W-:Y:S02]  /*1180*/  UISETP.NE.AND UP1, UPT, UR27, 0x1, UPT ;  /* 0x000000011b00788c */ /* 0x010fe4000bf25270 */
[----:B------:R-:W-:Y:S01]  /*1190*/  UISETP.NE.AND UP2, UPT, UR21, 0x1, UPT ;  /* 0x000000011500788c */ /* 0x000fe2000bf45270 */
[----:B------:R-:W-:Y:S02]  /*11a0*/  UMOV UR10, UR11 ;  /* 0x0000000b000a7c82 */ /* 0x000fe40008000000 */
[----:B------:R-:W-:Y:S01]  /*11b0*/  UMOV UR22, UR23 ;  /* 0x0000001700167c82 */ /* 0x000fe20008000000 */
[----:B------:R-:W-:Y:S02]  /*11c0*/  @UP0 USHF.R.U32.HI UR5, URZ, UR4, UR10 ;  /* 0x00000004ff050299 */ /* 0x000fe4000801160a */
[----:B------:R-:W-:Y:S02]  /*11d0*/  UIMAD.WIDE.U32 UR24, UR20, UR15, URZ ;  /* 0x0000000f141872a5 */ /* 0x000fe4000f8e00ff */
[----:B------:R-:W-:-:S02]  /*11e0*/  UIMAD.WIDE.U32 UR10, UR5, UR8, URZ ;  /* 0x00000008050a72a5 */ /* 0x000fc4000f8e00ff */
[----:B------:R-:W-:Y:S02]  /*11f0*/  @UP1 USHF.R.U32.HI UR6, URZ, UR13, UR22 ;  /* 0x0000000dff061299 */ /* 0x000fe40008011616 */
[----:B------:R-:W-:Y:S02]  /*1200*/  UIMAD.WIDE.U32 UR18, UR16, UR12, URZ ;  /* 0x0000000c101272a5 */ /* 0x000fe4000f8e00ff */
[----:B------:R-:W-:Y:S01]  /*1210*/  UIMAD.WIDE.U32 UR22, UR6, UR8, URZ ;  /* 0x00000008061672a5 */ /* 0x000fe2000f8e00ff */
[----:B------:R-:W-:Y:S01]  /*1220*/  UMOV UR24, UR25 ;  /* 0x0000001900187c82 */ /* 0x000fe20008000000 */
[----:B------:R-:W-:Y:S01]  /*1230*/  UMOV UR10, UR11 ;  /* 0x0000000b000a7c82 */ /* 0x000fe20008000000 */
[----:B------:R-:W-:Y:S02]  /*1240*/  USHF.R.U32.HI UR24, URZ, UR4, UR24 ;  /* 0x00000004ff187299 */ /* 0x000fe40008011618 */
[----:B------:R-:W-:Y:S02]  /*1250*/  @UP2 USHF.R.U32.HI UR5, URZ, UR9, UR10 ;  /* 0x00000009ff052299 */ /* 0x000fe4000801160a */
[----:B------:R-:W-:Y:S01]  /*1260*/  UMOV UR7, UR23 ;  /* 0x0000001700077c82 */ /* 0x000fe20008000000 */
[----:B------:R-:W-:Y:S01]  /*1270*/  UMOV UR18, UR19 ;  /* 0x0000001300127c82 */ /* 0x000fe20008000000 */
[----:B------:R-:W-:-:S02]  /*1280*/  @UP2 USHF.R.U32.HI UR6, URZ, UR9, UR7 ;  /* 0x00000009ff062299 */ /* 0x000fc40008011607 */
[----:B------:R-:W-:Y:S02]  /*1290*/  USHF.R.U32.HI UR13, URZ, UR13, UR18 ;  /* 0x0000000dff0d7299 */ /* 0x000fe40008011612 */
[----:B------:R-:W-:Y:S02]  /*12a0*/  USEL UR4, UR20, UR24, !UP0 ;  /* 0x0000001814047287 */ /* 0x000fe4000c000000 */
[----:B------:R-:W-:Y:S02]  /*12b0*/  UIMAD UR7, UR5, UR21, URZ ;  /* 0x00000015050772a4 */ /* 0x000fe4000f8e02ff */
[----:B------:R-:W-:Y:S02]  /*12c0*/  USEL UR5, UR16, UR13, !UP1 ;  /* 0x0000000d10057287 */ /* 0x000fe4000c800000 */
[----:B------:R-:W-:Y:S02]  /*12d0*/  UIMAD UR12, UR6, UR21, URZ ;  /* 0x00000015060c72a4 */ /* 0x000fe4000f8e02ff */
[----:B------:R-:W-:-:S02]  /*12e0*/  UISETP.GE.AND UP0, UPT, UR4, UR7, UPT ;  /* 0x000000070400728c */ /* 0x000fc4000bf06270 */
[----:B------:R-:W-:Y:S02]  /*12f0*/  UIMAD.WIDE.U32 UR10, UR4, UR8, URZ ;  /* 0x00000008040a72a5 */ /* 0x000fe4000f8e00ff */
[----:B------:R-:W-:Y:S02]  /*1300*/  UISETP.GE.OR UP0, UPT, UR5, UR12, UP0 ;  /* 0x0000000c0500728c */ /* 0x000fe40008706670 */
[----:B------:R-:W-:Y:S02]  /*1310*/  UIMAD.WIDE.U32 UR12, UR5, UR8, URZ ;  /* 0x00000008050c72a5 */ /* 0x000fe4000f8e00ff */
[----:B------:R-:W-:Y:S01]  /*1320*/  UIADD3 UR10, UPT, UPT, -UR4, URZ, URZ ;  /* 0x000000ff040a7290 */ /* 0x000fe2000fffe1ff */
[----:B------:R-:W-:Y:S01]  /*1330*/  UMOV UR8, UR11 ;  /* 0x0000000b00087c82 */ /* 0x000fe20008000000 */
[----:B------:R-:W-:Y:S02]  /*1340*/  UIADD3 UR11, UPT, UPT, -UR5, URZ, URZ ;  /* 0x000000ff050b7290 */ /* 0x000fe4000fffe1ff */
[----:B------:R-:W-:-:S03]  /*1350*/  USHF.R.U32.HI UR8, URZ, UR9, UR8 ;  /* 0x00000009ff087299 */ /* 0x000fc60008011608 */
[----:B------:R-:W-:Y:S01]  /*1360*/  @!UP0 UMOV UR7, UR13 ;  /* 0x0000000d00078c82 */ /* 0x000fe20008000000 */
[----:B------:R-:W-:Y:S02]  /*1370*/  UIMAD UR20, UR14, UR10, UR20 ;  /* 0x0000000a0e1472a4 */ /* 0x000fe4000f8e0214 */
[----:B------:R-:W-:Y:S02]  /*1380*/  USEL UR8, UR4, UR8, !UP2 ;  /* 0x0000000804087287 */ /* 0x000fe4000d000000 */
[----:B------:R-:W-:Y:S02]  /*1390*/  @!UP0 USHF.R.U32.HI UR7, URZ, UR9, UR7 ;  /* 0x00000009ff078299 */ /* 0x000fe40008011607 */
[----:B------:R-:W-:Y:S02]  /*13a0*/  UIADD3 UR9, UPT, UPT, -UR8, URZ, URZ ;  /* 0x000000ff08097290 */ /* 0x000fe4000fffe1ff */
[----:B------:R-:W-:Y:S02]  /*13b0*/  @!UP0 USEL UR7, UR5, UR7, !UP2 ;  /* 0x0000000705078287 */ /* 0x000fe4000d000000 */
[----:B------:R-:W-:-:S02]  /*13c0*/  UIMAD UR9, UR21, UR9, UR4 ;  /* 0x00000009150972a4 */ /* 0x000fc4000f8e0204 */
[----:B------:R-:W-:Y:S02]  /*13d0*/  @!UP0 UIADD3 UR8, UPT, UPT, UR8, -UR7, URZ ;  /* 0x8000000708088290 */ /* 0x000fe4000fffe0ff */
[----:B------:R-:W-:Y:S02]  /*13e0*/  @!UP0 UIMAD UR6, UR9, UR6, UR7 ;  /* 0x00000006090682a4 */ /* 0x000fe4000f8e0207 */
[----:B------:R-:W-:Y:S02]  /*13f0*/  @!UP0 UIMAD UR4, UR8, UR21, UR5 ;  /* 0x00000015080482a4 */ /* 0x000fe4000f8e0205 */
[----:B------:R-:W-:Y:S02]  /*1400*/  UIMAD UR16, UR27, UR11, UR16 ;  /* 0x0000000b1b1072a4 */ /* 0x000fe4000f8e0210 */
[----:B------:R-:W-:Y:S01]  /*1410*/  UIMAD UR20, UR4, UR14, UR20 ;  /* 0x0000000e041472a4 */ /* 0x000fe2000f8e0214 */
[----:B------:R-:W-:Y:S02]  /*1420*/  @!UP0 UMOV UR5, UR6 ;  /* 0x0000000600058c82 */ /* 0x000fe40008000000 */
[----:B------:R-:W-:-:S12]  /*1430*/  UIMAD UR16, UR5, UR27, UR16 ;  /* 0x0000001b051072a4 */ /* 0x000fd8000f8e0210 */
.L_x_18:
[----:B------:R-:W-:Y:S02]  /*1440*/  UISETP.NE.AND UP1, UPT, UR28, 0x1, UPT ;  /* 0x000000011c00788c */ /* 0x000fe4000bf25270 */
[----:B------:R-:W-:Y:S02]  /*1450*/  UISETP.NE.AND UP0, UPT, UR17, 0x2, UPT ;  /* 0x000000021100788c */ /* 0x000fe4000bf05270 */
[----:B------:R-:W-:-:S05]  /*1460*/  ULOP3.LUT UR21, UR26, 0x800, URZ, 0xc0, !UPT ;  /* 0x000008001a157892 */ /* 0x000fca000f8ec0ff */
[----:B------:R-:W-:Y:S07]  /*1470*/  BRA.U UP1, `(.L_x_19) ;  /* 0x0000000101447547 */ /* 0x000fee000b800000 */
[----:B------:R-:W1:Y:S01]  /*1480*/  LDCU.128 UR8, c[0x0][0xb10] ;  /* 0x00016200ff0877ac */ /* 0x000e620008000c00 */
[----:B------:R-:W2:Y:S01]  /*1490*/  LDCU UR12, c[0x0][0xb0c] ;  /* 0x00016180ff0c77ac */ /* 0x000ea20008000800 */
[----:B------:R-:W3:Y:S01]  /*14a0*/  LDCU UR13, c[0x0][0xb20] ;  /* 0x00016400ff0d77ac */ /* 0x000ee20008000800 */
[----:B-1----:R-:W-:Y:S02]  /*14b0*/  UIMAD.WIDE.U32 UR6, UR16, UR8, URZ ;  /* 0x00000008100672a5 */ /* 0x002fe4000f8e00ff */
[----:B------:R-:W-:Y:S02]  /*14c0*/  UIMAD.WIDE.U32 UR4, UR20, UR11, URZ ;  /* 0x0000000b140472a5 */ /* 0x000fe4000f8e00ff */
[----:B--2---:R-:W-:Y:S02]  /*14d0*/  UISETP.NE.AND UP2, UPT, UR12, 0x1, UPT ;  /* 0x000000010c00788c */ /* 0x004fe4000bf45270 */
[----:B------:R-:W-:Y:S01]  /*14e0*/  UISETP.NE.AND UP1, UPT, UR10, 0x1, UPT ;  /* 0x000000010a00788c */ /* 0x000fe2000bf25270 */
[----:B------:R-:W-:-:S02]  /*14f0*/  UMOV UR6, UR7 ;  /* 0x0000000700067c82 */ /* 0x000fc40008000000 */
[----:B------:R-:W-:Y:S01]  /*1500*/  UMOV UR4, UR5 ;  /* 0x0000000500047c82 */ /* 0x000fe20008000000 */
[----:B------:R-:W-:Y:S02]  /*1510*/  USHF.R.U32.HI UR6, URZ, UR9, UR6 ;  /* 0x00000009ff067299 */ /* 0x000fe40008011606 */
[----:B---3--:R-:W-:Y:S02]  /*1520*/  USHF.R.U32.HI UR4, URZ, UR13, UR4 ;  /* 0x0000000dff047299 */ /* 0x008fe40008011604 */
[----:B------:R-:W-:Y:S02]  /*1530*/  USEL UR5, UR16, UR6, !UP2 ;  /* 0x0000000610057287 */ /* 0x000fe4000d000000 */
[----:B------:R-:W-:-:S04]  /*1540*/  USEL UR4, UR20, UR4, !UP1 ;  /* 0x0000000414047287 */ /* 0x000fc8000c800000 */
[----:B------:R-:W-:Y:S02]  /*1550*/  UIADD3 UR6, UPT, UPT, UR5, -UR4, URZ ;  /* 0x8000000405067290 */ /* 0x000fe4000fffe0ff */
[----:B------:R-:W-:Y:S02]  /*1560*/  UIADD3 UR4, UPT, UPT, -UR5, UR4, URZ ;  /* 0x0000000405047290 */ /* 0x000fe4000fffe1ff */
[----:B------:R-:W-:Y:S02]  /*1570*/  UIMAD UR20, UR6, UR10, UR20 ;  /* 0x0000000a061472a4 */ /* 0x000fe4000f8e0214 */
[----:B------:R-:W-:-:S12]  /*1580*/  UIMAD UR16, UR4, UR12, UR16 ;  /* 0x0000000c041072a4 */ /* 0x000fd8000f8e0210 */
.L_x_19:
[----:B------:R-:W-:Y:S05]  /*1590*/  BRA.U !UP5, `(.L_x_20) ;  /* 0x000000010d0c7547 */ /* 0x000fea000b800000 */
[----:B------:R-:W-:Y:S01]  /*15a0*/  UCGABAR_WAIT ;  /* 0x0000000000007dc7 */ /* 0x000fe20008000000 */
[----:B------:R-:W-:Y:S01]  /*15b0*/  CCTL.IVALL ;  /* 0x00000000ff00798f */ /* 0x000fe20002000000 */
[----:B------:R-:W-:Y:S05]  /*15c0*/  BRA `(.L_x_21) ;  /* 0x0000000000047947 */ /* 0x000fea0003800000 */
.L_x_20:
[----:B------:R-:W-:Y:S06]  /*15d0*/  BAR.SYNC.DEFER_BLOCKING 0x0 ;  /* 0x0000000000007b1d */ /* 0x000fec0000010000 */
.L_x_21:
[----:B------:R-:W-:Y:S05]  /*15e0*/  BRA.U UP0, `(.L_x_22) ;  /* 0x00000011009c7547 */ /* 0x000fea000b800000 */
[----:B------:R-:W1:Y:S01]  /*15f0*/  LDCU UR6, c[0x0][0x38c] ;  /* 0x00007180ff0677ac */ /* 0x000e620008000800 */
[----:B------:R-:W-:Y:S01]  /*1600*/  PLOP3.LUT P1, PT, PT, PT, UP3, 0x80, 0x8 ;  /* 0x000000000008781c */ /* 0x000fe20003f2f038 */
[----:B------:R-:W-:Y:S01]  /*1610*/  IMAD.MOV.U32 R12, RZ, RZ, 0x1 ;  /* 0x00000001ff0c7424 */ /* 0x000fe200078e00ff */
[----:B------:R-:W-:Y:S01]  /*1620*/  ISETP.EQ.OR P2, PT, R0, RZ, P3 ;  /* 0x000000ff0000720c */ /* 0x000fe20001f42670 */
[----:B------:R-:W-:Y:S01]  /*1630*/  UISETP.NE.AND UP1, UPT, UR17, URZ, UPT ;  /* 0x000000ff1100728c */ /* 0x000fe2000bf25270 */
[----:B------:R-:W-:Y:S02]  /*1640*/  PLOP3.LUT P1, PT, P1, PT, PT, 0x8, 0x80 ;  /* 0x000000000080781c */ /* 0x000fe40000f2e170 */
[----:B------:R-:W-:Y:S01]  /*1650*/  CS2R R10, SRZ ;  /* 0x00000000000a7805 */ /* 0x000fe2000001ff00 */
[----:B------:R-:W-:Y:S01]  /*1660*/  IMAD.MOV.U32 R9, RZ, RZ, RZ ;  /* 0x000000ffff097224 */ /* 0x000fe200078e00ff */
[----:B------:R-:W2:Y:S01]  /*1670*/  LDCU UR39, c[0x0][0x370] ;  /* 0x00006e00ff2777ac */ /* 0x000ea20008000800 */
[----:B------:R-:W-:Y:S01]  /*1680*/  IMAD.MOV.U32 R8, RZ, RZ, 0x1 ;  /* 0x00000001ff087424 */ /* 0x000fe200078e00ff */
[----:B------:R-:W3:Y:S01]  /*1690*/  LDCU.64 UR28, c[0x0][0x348] ;  /* 0x00006900ff1c77ac */ /* 0x000ee20008000a00 */
[----:B------:R-:W-:-:S02]  /*16a0*/  USHF.R.U32.HI UR44, URZ, 0x5, UR21 ;  /* 0x00000005ff2c7899 */ /* 0x000fc40008011615 */
[----:B-1----:R-:W-:Y:S02]  /*16b0*/  UIADD3 UR5, UPT, UPT, UR6, 0x1f, URZ ;  /* 0x0000001f06057890 */ /* 0x002fe4000fffe0ff */
[----:B------:R-:W-:Y:S02]  /*16c0*/  UIADD3 UR46, UPT, UPT, UR6, 0x3e, URZ ;  /* 0x0000003e062e7890 */ /* 0x000fe4000fffe0ff */
[----:B------:R-:W-:Y:S01]  /*16d0*/  USHF.R.S32.HI UR4, URZ, 0x1f, UR5 ;  /* 0x0000001fff047899 */ /* 0x000fe20008011405 */
[----:B------:R-:W1:Y:S03]  /*16e0*/  LDCU UR38, c[0x0][0x374] ;  /* 0x00006e80ff2677ac */ /* 0x000e660008000800 */
[----:B------:R-:W-:Y:S02]  /*16f0*/  ULEA.HI UR4, UR4, UR5, URZ, 0x5 ;  /* 0x0000000504047291 */ /* 0x000fe4000f8f28ff */
[----:B------:R-:W-:-:S02]  /*1700*/  USEL UR25, UR37, 0x2, UP1 ;  /* 0x0000000225197887 */ /* 0x000fc40008800000 */
[----:B------:R-:W-:Y:S02]  /*1710*/  USHF.R.S32.HI UR41, URZ, 0x5, UR4 ;  /* 0x00000005ff297899 */ /* 0x000fe40008011404 */
[----:B------:R-:W-:Y:S02]  /*1720*/  UIADD3 UR4, UPT, UPT, UR6, -0x1, URZ ;  /* 0xffffffff06047890 */ /* 0x000fe4000fffe0ff */
[----:B------:R-:W-:Y:S02]  /*1730*/  UISETP.LT.U32.AND UP0, UPT, UR41, 0x3, UPT ;  /* 0x000000032900788c */ /* 0x000fe4000bf01070 */
[----:B------:R-:W-:Y:S02]  /*1740*/  UISETP.GE.U32.AND UP2, UPT, UR4, -0x3f, UPT ;  /* 0xffffffc10400788c */ /* 0x000fe4000bf46070 */
[----:B------:R-:W-:Y:S01]  /*1750*/  USEL UR40, UR41, 0x3, UP0 ;  /* 0x0000000329287887 */ /* 0x000fe20008000000 */
[----:B------:R-:W-:-:S03]  /*1760*/  UMOV UR5, URZ ;  /* 0x000000ff00057c82 */ /* 0x000fc60008000000 */
[----:B------:R-:W-:Y:S02]  /*1770*/  UIADD3 UR24, UPT, UPT, UR40, -0x1, URZ ;  /* 0xffffffff28187890 */ /* 0x000fe4000fffe0ff */
[----:B------:R-:W-:-:S03]  /*1780*/  UIADD3 UR43, UPT, UPT, UR41, -UR40, URZ ;  /* 0x80000028292b7290 */ /* 0x000fc6000fffe0ff */
[----:B------:R-:W-:-:S04]  /*1790*/  @UP2 UIADD3 UR24, UPT, UPT, UR40, URZ, URZ ;  /* 0x000000ff28182290 */ /* 0x000fc8000fffe0ff */
[----:B-123--:R-:W-:-:S12]  /*17a0*/  UIADD3 UR24, UPT, UPT, UR24, 0x1, URZ ;  /* 0x0000000118187890 */ /* 0x00efd8000fffe0ff */
.L_x_42:
[----:B------:R-:W-:Y:S01]  /*17b0*/  UISETP.NE.AND UP0, UPT, UR45, URZ, UPT ;  /* 0x000000ff2d00728c */ /* 0x000fe2000bf05270 */
[----:B-1----:R-:W1:Y:S08]  /*17c0*/  S2UR UR45, SR_CgaCtaId ;  /* 0x00000000002d79c3 */ /* 0x002e700000008800 */
[----:B------:R-:W-:Y:S05]  /*17d0*/  BRA.U UP0, `(.L_x_23) ;  /* 0x0000000100347547 */ /* 0x000fea000b800000 */
[----:B------:R-:W2:Y:S01]  /*17e0*/  S2R R0, SR_CgaCtaId ;  /* 0x0000000000007919 */ /* 0x000ea20000008800 */
[----:B------:R-:W-:Y:S02]  /*17f0*/  MOV R3, 0x400 ;  /* 0x0000040000037802 */ /* 0x000fe40000000f00 */
[----:B------:R-:W-:Y:S02]  /*1800*/  SHF.L.U32 R2, R8, 0x1f, RZ ;  /* 0x0000001f08027819 */ /* 0x000fe400000006ff */
[----:B--2---:R-:W-:-:S05]  /*1810*/  LEA R0, R0, R3, 0x18 ;  /* 0x0000000300007211 */ /* 0x004fca00078ec0ff */
[----:B------:R-:W-:-:S04]  /*1820*/  IMAD R3, R9, 0x8, R0 ;  /* 0x0000000809037824 */ /* 0x000fc800078e0200 */
[----:B------:R-:W2:Y:S02]  /*1830*/  SYNCS.PHASECHK.TRANS64.TRYWAIT P0, [R3+URZ+0xd0], R2 ;  /* 0x0000d002030075a7 */ /* 0x000ea400080011ff */
[----:B--2---:R-:W-:Y:S05]  /*1840*/  @!P0 BRA `(.L_x_24) ;  /* 0x0000006c00cc8947 */ /* 0x004fea0003800000 */
.L_x_111:
[----:B------:R-:W-:Y:S01]  /*1850*/  VIADD R9, R9, 0x1 ;  /* 0x0000000109097836 */ /* 0x000fe20000000000 */
[----:B------:R2:W-:Y:S04]  /*1860*/  SYNCS.ARRIVE.TRANS64.A1T0 RZ, [R3+URZ+0xc0], RZ ;  /* 0x0000c0ff03ff79a7 */ /* 0x0005e800081000ff */
[----:B------:R-:W-:-:S04]  /*1870*/  ISETP.NE.AND P0, PT, R9, 0x2, PT ;  /* 0x000000020900780c */ /* 0x000fc80003f05270 */
[----:B------:R-:W-:Y:S02]  /*1880*/  SEL R9, R9, RZ, P0 ;  /* 0x000000ff09097207 */ /* 0x000fe40000000000 */
[----:B--2---:R-:W-:-:S04]  /*1890*/  SEL R3, RZ, 0x1, P0 ;  /* 0x00000001ff037807 */ /* 0x004fc80000000000 */
[----:B------:R-:W-:-:S07]  /*18a0*/  LOP3.LUT R8, R8, R3, RZ, 0x3c, !PT ;  /* 0x0000000308087212 */ /* 0x000fce00078e3cff */
.L_x_23:
[----:B------:R-:W-:Y:S01]  /*18b0*/  UMOV UR6, 0x400 ;  /* 0x0000040000067882 */ /* 0x000fe20000000000 */
[----:B------:R-:W-:Y:S01]  /*18c0*/  SHF.L.U32 R0, R12, 0x1f, RZ ;  /* 0x0000001f0c007819 */ /* 0x000fe200000006ff */
[----:B-1----:R-:W-:Y:S02]  /*18d0*/  ULEA UR6, UR45, UR6, 0x18 ;  /* 0x000000062d067291 */ /* 0x002fe4000f8ec0ff */
[----:B------:R-:W-:Y:S02]  /*18e0*/  UISETP.GE.U32.AND UP0, UPT, UR46, 0x3f, UPT ;  /* 0x0000003f2e00788c */ /* 0x000fe4000bf06070 */
[----:B------:R-:W-:Y:S02]  /*18f0*/  ULEA UR4, UR5, UR6, 0x3 ;  /* 0x0000000605047291 */ /* 0x000fe4000f8e18ff */
[----:B------:R-:W-:Y:S02]  /*1900*/  USHF.L.U32 UR11, UR20, 0x7, URZ ;  /* 0x00000007140b7899 */ /* 0x000fe400080006ff */
[----:B------:R-:W-:Y:S01]  /*1910*/  ULEA UR35, UR16, UR44, 0x7 ;  /* 0x0000002c10237291 */ /* 0x000fe2000f8e38ff */
[----:B------:R-:W-:-:S04]  /*1920*/  UMOV UR13, URZ ;  /* 0x000000ff000d7c82 */ /* 0x000fc80008000000 */
[----:B------:R1:W2:Y:S01]  /*1930*/  SYNCS.PHASECHK.TRANS64.TRYWAIT P0, [UR4+0x18], R0 ;  /* 0x00001800ff0075a7 */ /* 0x0002a20008001104 */
[----:B------:R-:W-:Y:S06]  /*1940*/  BRA.U !UP0, `(.L_x_25) ;  /* 0x0000000108bc7547 */ /* 0x000fec000b800000 */
[----:B------:R-:W-:Y:S01]  /*1950*/  UMOV UR7, URZ ;  /* 0x000000ff00077c82 */ /* 0x000fe20008000000 */
[----:B------:R-:W-:-:S05]  /*1960*/  UMOV UR4, UR5 ;  /* 0x0000000500047c82 */ /* 0x000fca0008000000 */
.L_x_31:
[----:B------:R-:W-:Y:S01]  /*1970*/  ULEA UR33, UR4, UR6, 0x3 ;  /* 0x0000000604217291 */ /* 0x000fe2000f8e18ff */
[----:B--2---:R-:W-:Y:S01]  /*1980*/  @!P3 MOV R2, 0x2000 ;  /* 0x000020000002b802 */ /* 0x004fe20000000f00 */
[----:B--2-4-:R-:W-:Y:S10]  /*1990*/  @P0 BRA `(.L_x_26) ;  /* 0x00000000000c0947 */ /* 0x014ff40003800000 */
[----:B------:R-:W-:-:S04]  /*19a0*/  SHF.L.U32 R3, R12, 0x1f, RZ ;  /* 0x0000001f0c037819 */ /* 0x000fc800000006ff */
[----:B------:R-:W2:Y:S02]  /*19b0*/  SYNCS.PHASECHK.TRANS64.TRYWAIT P0, [UR33+0x18], R3 ;  /* 0x00001803ff0075a7 */ /* 0x000ea40008001121 */
[----:B--2---:R-:W-:Y:S05]  /*19c0*/  @!P0 BRA `(.L_x_27) ;  /* 0x0000006c00808947 */ /* 0x004fea0003800000 */
.L_x_26:
[----:B------:R2:W-:Y:S01]  /*19d0*/  @!P3 SYNCS.ARRIVE.TRANS64 RZ, [UR33], R2 ;  /* 0x00000002ffffb9a7 */ /* 0x0005e20008000021 */
[----:B------:R-:W-:-:S04]  /*19e0*/  ULOP3.LUT UR5, UR25, 0x2, URZ, 0xfc, !UPT ;  /* 0x0000000219057892 */ /* 0x000fc8000f8efcff */
[----:B------:R-:W-:-:S09]  /*19f0*/  UISETP.NE.AND UP0, UPT, UR5, 0x2, UPT ;  /* 0x000000020500788c */ /* 0x000fd2000bf05270 */
[----:B------:R-:W-:Y:S05]  /*1a00*/  BRA.U UP0, `(.L_x_28) ;  /* 0x0000000100047547 */ /* 0x000fea000b800000 */
[----:B------:R-:W-:Y:S05]  /*1a10*/  BPT.TRAP 0x1 ;  /* 0x000000040000795c */ /* 0x000fea0000300000 */
.L_x_28:
[----:B------:R-:W-:Y:S04]  /*1a20*/  BSSY.RECONVERGENT B0, `(.L_x_29) ;  /* 0x0000003000007945 */ /* 0x000fe80003800200 */
[----:B------:R-:W-:Y:S05]  /*1a30*/  @P2 BRA `(.L_x_30) ;  /* 0x0000000000042947 */ /* 0x000fea0003800000 */
[----:B------:R-:W-:Y:S05]  /*1a40*/  BPT.TRAP 0x1 ;  /* 0x000000040000795c */ /* 0x000fea0000300000 */
.L_x_30:
[----:B------:R-:W-:Y:S05]  /*1a50*/  BSYNC.RECONVERGENT B0 ;  /* 0x0000000000007941 */ /* 0x000fea0003800200 */
.L_x_29:
[----:B------:R-:W-:Y:S02]  /*1a60*/  UIADD3 UR5, UPT, UPT, UR4, 0x1, URZ ;  /* 0x0000000104057890 */ /* 0x000fe4000fffe0ff */
[----:B------:R-:W-:Y:S02]  /*1a70*/  UIADD3 UR16, UP1, UPT, UR28, 0x80, URZ ;  /* 0x000000801c107890 */ /* 0x000fe4000ff3e0ff */
[----:B------:R-:W-:Y:S02]  /*1a80*/  UISETP.NE.AND UP0, UPT, UR5, 0x3, UPT ;  /* 0x000000030500788c */ /* 0x000fe4000bf05270 */
[----:B------:R-:W-:Y:S02]  /*1a90*/  USHF.L.U32 UR34, UR7, 0x5, URZ ;  /* 0x0000000507227899 */ /* 0x000fe400080006ff */
[----:B------:R-:W-:Y:S02]  /*1aa0*/  USEL UR9, URZ, 0x1, UP0 ;  /* 0x00000001ff097887 */ /* 0x000fe40008000000 */
[----:B------:R-:W-:-:S02]  /*1ab0*/  USEL UR5, UR5, URZ, UP0 ;  /* 0x000000ff05057287 */ /* 0x000fc40008000000 */
[----:B------:R-:W-:Y:S02]  /*1ac0*/  UIADD3 UR14, UP0, UPT, UR28, 0x180, URZ ;  /* 0x000001801c0e7890 */ /* 0x000fe4000ff1e0ff */
[----:B------:R-:W-:Y:S01]  /*1ad0*/  ULEA UR8, UR5, UR6, 0x3 ;  /* 0x0000000605087291 */ /* 0x000fe2000f8e18ff */
[----:B------:R-:W-:Y:S01]  /*1ae0*/  LOP3.LUT R12, R12, UR9, RZ, 0x3c, !PT ;  /* 0x000000090c0c7c12 */ /* 0x000fe2000f8e3cff */
[----:B------:R-:W-:Y:S02]  /*1af0*/  UIADD3.X UR17, UPT, UPT, URZ, UR29, URZ, UP1, !UPT ;  /* 0x0000001dff117290 */ /* 0x000fe40008ffe4ff */
[----:B------:R-:W-:Y:S01]  /*1b00*/  UIADD3.X UR15, UPT, UPT, URZ, UR29, URZ, UP0, !UPT ;  /* 0x0000001dff0f7290 */ /* 0x000fe200087fe4ff */
[----:B-1----:R-:W-:Y:S01]  /*1b10*/  SHF.L.U32 R0, R12, 0x1f, RZ ;  /* 0x0000001f0c007819 */ /* 0x002fe200000006ff */
[----:B------:R-:W-:Y:S01]  /*1b20*/  UMOV UR18, 0x0 ;  /* 0x0000000000127882 */ /* 0x000fe20000000000 */
[----:B------:R-:W-:Y:S01]  /*1b30*/  UMOV UR19, 0x10000000 ;  /* 0x1000000000137882 */ /* 0x000fe20000000000 */
[----:B------:R-:W-:Y:S01]  /*1b40*/  UMOV UR12, UR36 ;  /* 0x00000024000c7c82 */ /* 0x000fe20008000000 */
[----:B------:R3:W4:Y:S01]  /*1b50*/  SYNCS.PHASECHK.TRANS64.TRYWAIT P0, [UR8+0x18], R0 ;  /* 0x00001800ff0075a7 */ /* 0x0007220008001108 */
[----:B------:R-:W-:Y:S01]  /*1b60*/  USHF.L.U32 UR8, UR4, 0xc, URZ ;  /* 0x0000000c04087899 */ /* 0x000fe200080006ff */
[----:B------:R-:W-:-:S02]  /*1b70*/  UMOV UR9, UR33 ;  /* 0x0000002100097c82 */ /* 0x000fc40008000000 */
[----:B------:R-:W-:Y:S01]  /*1b80*/  UMOV UR4, 0x30000 ;  /* 0x0003000000047882 */ /* 0x000fe20000000000 */
[----:B------:R-:W-:Y:S02]  /*1b90*/  ULOP3.LUT UR32, UR8, UR21, URZ, 0xfc, !UPT ;  /* 0x0000001508207292 */ /* 0x000fe4000f8efcff */
[----:B------:R-:W-:Y:S02]  /*1ba0*/  UIADD3 UR8, UPT, UPT, UR6, 0xb400, UR8 ;  /* 0x0000b40006087890 */ /* 0x000fe4000fffe008 */
[----:B------:R-:W-:Y:S01]  /*1bb0*/  UIADD3 UR32, UPT, UPT, UR6, 0x8400, UR32 ;  /* 0x0000840006207890 */ /* 0x000fe2000fffe020 */
[----:B------:R-:W-:Y:S01]  /*1bc0*/  UMOV UR10, UR34 ;  /* 0x00000022000a7c82 */ /* 0x000fe20008000000 */
[----:B------:R-:W-:Y:S01]  /*1bd0*/  UIADD3 UR7, UPT, UPT, UR7, 0x1, URZ ;  /* 0x0000000107077890 */ /* 0x000fe2000fffe0ff */
[----:B------:R-:W-:-:S03]  /*1be0*/  UMOV UR13, UR24 ;  /* 0x00000018000d7c82 */ /* 0x000fc60008000000 */
[----:B------:R-:W-:-:S03]  /*1bf0*/  UISETP.NE.AND UP0, UPT, UR7, UR24, UPT ;  /* 0x000000180700728c */ /* 0x000fc6000bf05270 */
[----:B------:R1:W-:Y:S01]  /*1c00*/  UTMALDG.3D.MULTICAST [UR32], [UR16], UR4, desc[UR18] ;  /* 0x00001220100073b4 */ /* 0x0003e20008011804 */
[----:B------:R3:W-:Y:S01]  /*1c10*/  UTMALDG.3D [UR8], [UR14], desc[UR18] ;  /* 0x000012080e0075b4 */ /* 0x0007e20008011000 */
[----:B-1----:R-:W-:-:S04]  /*1c20*/  UMOV UR4, UR5 ;  /* 0x0000000500047c82 */ /* 0x002fc80008000000 */
[----:B---3--:R-:W-:Y:S05]  /*1c30*/  BRA.U UP0, `(.L_x_31) ;  /* 0xfffffffd004c7547 */ /* 0x008fea000b83ffff */
.L_x_25:
[----:B------:R-:W-:Y:S01]  /*1c40*/  ULEA UR4, UR5, UR6, 0x3 ;  /* 0x0000000605047291 */ /* 0x000fe2000f8e18ff */
[----:B-1----:R-:W-:Y:S01]  /*1c50*/  SHF.L.U32 R0, R12, 0x1f, RZ ;  /* 0x0000001f0c007819 */ /* 0x002fe200000006ff */
[----:B------:R-:W-:Y:S01]  /*1c60*/  @!P1 SYNCS.ARRIVE.TRANS64.A1T0 RZ, [UR6+0x58], RZ ;  /* 0x000058ffffff99a7 */ /* 0x000fe20008100006 */
[----:B------:R-:W-:-:S06]  /*1c70*/  UISETP.GT.AND UP0, UPT, UR41, UR40, UPT ;  /* 0x000000282900728c */ /* 0x000fcc000bf04270 */
[----:B--2-4-:R1:W2:Y:S03]  /*1c80*/  SYNCS.PHASECHK.TRANS64.TRYWAIT P0, [UR4+0x18], R0 ;  /* 0x00001800ff0075a7 */ /* 0x0142a60008001104 */
[----:B------:R-:W-:Y:S05]  /*1c90*/  BRA.U !UP0, `(.L_x_32) ;  /* 0x0000000108c07547 */ /* 0x000fea000b800000 */
[----:B------:R-:W-:Y:S01]  /*1ca0*/  UIADD3 UR26, UPT, UPT, UR43, UR13, URZ ;  /* 0x0000000d2b1a7290 */ /* 0x000fe2000fffe0ff */
[----:B------:R-:W-:-:S11]  /*1cb0*/  UMOV UR4, UR5 ;  /* 0x0000000500047c82 */ /* 0x000fd60008000000 */
.L_x_38:
[----:B------:R-:W-:Y:S01]  /*1cc0*/  ULEA UR17, UR4, UR6, 0x3 ;  /* 0x0000000604117291 */ /* 0x000fe2000f8e18ff */
[----:B--2---:R-:W-:Y:S01]  /*1cd0*/  @!P3 MOV R2, 0x2000 ;  /* 0x000020000002b802 */ /* 0x004fe20000000f00 */
[----:B--2-4-:R-:W-:Y:S10]  /*1ce0*/  @P0 BRA `(.L_x_33) ;  /* 0x00000000000c0947 */ /* 0x014ff40003800000 */
[----:B------:R-:W-:-:S04]  /*1cf0*/  SHF.L.U32 R3, R12, 0x1f, RZ ;  /* 0x0000001f0c037819 */ /* 0x000fc800000006ff */
[----:B------:R-:W2:Y:S02]  /*1d00*/  SYNCS.PHASECHK.TRANS64.TRYWAIT P0, [UR17+0x18], R3 ;  /* 0x00001803ff0075a7 */ /* 0x000ea40008001111 */
[----:B--2---:R-:W-:Y:S05]  /*1d10*/  @!P0 BRA `(.L_x_34) ;  /* 0x0000006800c48947 */ /* 0x004fea0003800000 */
.L_x_33:
[----:B------:R2:W-:Y:S01]  /*1d20*/  @!P3 SYNCS.ARRIVE.TRANS64 RZ, [UR17], R2 ;  /* 0x00000002ffffb9a7 */ /* 0x0005e20008000011 */
[----:B------:R-:W-:-:S04]  /*1d30*/  ULOP3.LUT UR5, UR25, 0x2, URZ, 0xfc, !UPT ;  /* 0x0000000219057892 */ /* 0x000fc8000f8efcff */
[----:B------:R-:W-:-:S09]  /*1d40*/  UISETP.NE.AND UP0, UPT, UR5, 0x2, UPT ;  /* 0x000000020500788c */ /* 0x000fd2000bf05270 */
[----:B------:R-:W-:Y:S05]  /*1d50*/  BRA.U UP0, `(.L_x_35) ;  /* 0x0000000100047547 */ /* 0x000fea000b800000 */
[----:B------:R-:W-:Y:S05]  /*1d60*/  BPT.TRAP 0x1 ;  /* 0x000000040000795c */ /* 0x000fea0000300000 */
.L_x_35:
[----:B------:R-:W-:Y:S04]  /*1d70*/  BSSY.RECONVERGENT B0, `(.L_x_36) ;  /* 0x0000003000007945 */ /* 0x000fe80003800200 */
[----:B------:R-:W-:Y:S05]  /*1d80*/  @P2 BRA `(.L_x_37) ;  /* 0x0000000000042947 */ /* 0x000fea0003800000 */
[----:B------:R-:W-:Y:S05]  /*1d90*/  BPT.TRAP 0x1 ;  /* 0x000000040000795c */ /* 0x000fea0000300000 */
.L_x_37:
[----:B------:R-:W-:Y:S05]  /*1da0*/  BSYNC.RECONVERGENT B0 ;  /* 0x0000000000007941 */ /* 0x000fea0003800200 */
.L_x_36:
[----:B------:R-:W-:Y:S02]  /*1db0*/  UIADD3 UR5, UPT, UPT, UR4, 0x1, URZ ;  /* 0x0000000104057890 */ /* 0x000fe4000fffe0ff */
[----:B------:R-:W-:Y:S02]  /*1dc0*/  UIADD3 UR14, UP1, UPT, UR28, 0x80, URZ ;  /* 0x000000801c0e7890 */ /* 0x000fe4000ff3e0ff */
[----:B------:R-:W-:Y:S02]  /*1dd0*/  UISETP.NE.AND UP0, UPT, UR5, 0x3, UPT ;  /* 0x000000030500788c */ /* 0x000fe4000bf05270 */
[----:B------:R-:W-:Y:S02]  /*1de0*/  USHF.L.U32 UR18, UR13, 0x5, URZ ;  /* 0x000000050d127899 */ /* 0x000fe400080006ff */
[----:B------:R-:W-:Y:S02]  /*1df0*/  USEL UR8, URZ, 0x1, UP0 ;  /* 0x00000001ff087887 */ /* 0x000fe40008000000 */
[----:B------:R-:W-:-:S02]  /*1e00*/  USEL UR5, UR5, URZ, UP0 ;  /* 0x000000ff05057287 */ /* 0x000fc40008000000 */
[----:B------:R-:W-:Y:S02]  /*1e10*/  UIADD3 UR22, UP0, UPT, UR28, 0x180, URZ ;  /* 0x000001801c167890 */ /* 0x000fe4000ff1e0ff */
[----:B------:R-:W-:Y:S01]  /*1e20*/  LOP3.LUT R12, R12, UR8, RZ, 0x3c, !PT ;  /* 0x000000080c0c7c12 */ /* 0x000fe2000f8e3cff */
[----:B------:R-:W-:Y:S02]  /*1e30*/  USHF.L.U32 UR8, UR4, 0xc, URZ ;  /* 0x0000000c04087899 */ /* 0x000fe400080006ff */
[----:B------:R-:W-:Y:S01]  /*1e40*/  ULEA UR7, UR5, UR6, 0x3 ;  /* 0x0000000605077291 */ /* 0x000fe2000f8e18ff */
[----:B-1----:R-:W-:Y:S01]  /*1e50*/  SHF.L.U32 R0, R12, 0x1f, RZ ;  /* 0x0000001f0c007819 */ /* 0x002fe200000006ff */
[----:B------:R-:W-:Y:S02]  /*1e60*/  ULOP3.LUT UR16, UR8, UR21, URZ, 0xfc, !UPT ;  /* 0x0000001508107292 */ /* 0x000fe4000f8efcff */
[----:B------:R-:W-:Y:S02]  /*1e70*/  UIADD3.X UR15, UPT, UPT, URZ, UR29, URZ, UP1, !UPT ;  /* 0x0000001dff0f7290 */ /* 0x000fe40008ffe4ff */
[----:B------:R-:W-:-:S02]  /*1e80*/  UIADD3 UR16, UPT, UPT, UR6, 0x8400, UR16 ;  /* 0x0000840006107890 */ /* 0x000fc4000fffe010 */
[----:B------:R-:W-:Y:S01]  /*1e90*/  UIADD3 UR8, UPT, UPT, UR6, 0xb400, UR8 ;  /* 0x0000b40006087890 */ /* 0x000fe2000fffe008 */
[----:B------:R3:W4:Y:S01]  /*1ea0*/  SYNCS.PHASECHK.TRANS64.TRYWAIT P0, [UR7+0x18], R0 ;  /* 0x00001800ff0075a7 */ /* 0x0007220008001107 */
[----:B------:R-:W-:Y:S01]  /*1eb0*/  UIADD3.X UR23, UPT, UPT, URZ, UR29, URZ, UP0, !UPT ;  /* 0x0000001dff177290 */ /* 0x000fe200087fe4ff */
[----:B------:R-:W-:Y:S01]  /*1ec0*/  UMOV UR4, 0x30000 ;  /* 0x0003000000047882 */ /* 0x000fe20000000000 */
[----:B------:R-:W-:Y:S01]  /*1ed0*/  UMOV UR30, 0x0 ;  /* 0x00000000001e7882 */ /* 0x000fe20000000000 */
[----:B------:R-:W-:Y:S01]  /*1ee0*/  UMOV UR31, 0x10000000 ;  /* 0x10000000001f7882 */ /* 0x000fe20000000000 */
[----:B------:R-:W-:Y:S01]  /*1ef0*/  UMOV UR19, UR35 ;  /* 0x0000002300137c82 */ /* 0x000fe20008000000 */
[----:B------:R-:W-:Y:S01]  /*1f00*/  UMOV UR20, UR36 ;  /* 0x0000002400147c82 */ /* 0x000fe20008000000 */
[----:B------:R-:W-:Y:S01]  /*1f10*/  UMOV UR12, UR36 ;  /* 0x00000024000c7c82 */ /* 0x000fe20008000000 */
[----:B------:R-:W-:Y:S01]  /*1f20*/  UMOV UR9, UR17 ;  /* 0x0000001100097c82 */ /* 0x000fe20008000000 */
[----:B------:R-:W-:Y:S01]  /*1f30*/  UMOV UR10, UR18 ;  /* 0x00000012000a7c82 */ /* 0x000fe20008000000 */
[----:B------:R1:W-:Y:S01]  /*1f40*/  UTMALDG.3D.MULTICAST [UR16], [UR14], UR4, desc[UR30] ;  /* 0x00001e100e0073b4 */ /* 0x0003e20008011804 */
[----:B------:R-:W-:-:S04]  /*1f50*/  UIADD3 UR13, UPT, UPT, UR13, 0x1, URZ ;  /* 0x000000010d0d7890 */ /* 0x000fc8000fffe0ff */
[----:B------:R-:W-:Y:S01]  /*1f60*/  UISETP.NE.AND UP0, UPT, UR13, UR26, UPT ;  /* 0x0000001a0d00728c */ /* 0x000fe2000bf05270 */
[----:B------:R3:W-:Y:S01]  /*1f70*/  UTMALDG.3D [UR8], [UR22], desc[UR30] ;  /* 0x00001e08160075b4 */ /* 0x0007e20008011000 */
[----:B-1----:R-:W-:-:S07]  /*1f80*/  UMOV UR4, UR5 ;  /* 0x0000000500047c82 */ /* 0x002fce0008000000 */
[----:B---3--:R-:W-:Y:S05]  /*1f90*/  BRA.U UP0, `(.L_x_38) ;  /* 0xfffffffd00487547 */ /* 0x008fea000b83ffff */
.L_x_32:
[C---:B------:R-:W-:Y:S01]  /*1fa0*/  LEA R3, R11.reuse, UR6, 0x3 ;  /* 0x000000060b037c11 */ /* 0x040fe2000f8e18ff */
[----:B------:R-:W-:Y:S01]  /*1fb0*/  NOP ;  /* 0x0000000000007918 */ /* 0x000fe20000000000 */
[----:B-1----:R-:W-:Y:S02]  /*1fc0*/  SHF.L.U32 R0, R10, 0x1f, RZ ;  /* 0x0000001f0a007819 */ /* 0x002fe400000006ff */
[----:B------:R-:W-:Y:S02]  /*1fd0*/  LEA R5, R11, UR6, 0x4 ;  /* 0x000000060b057c11 */ /* 0x000fe4000f8e20ff */
[----:B--2-4-:R-:W1:Y:S02]  /*1fe0*/  SYNCS.PHASECHK.TRANS64.TRYWAIT P0, [R3+URZ+0x60], R0 ;  /* 0x00006000030075a7 */ /* 0x014e6400080011ff */
[----:B-1----:R-:W-:Y:S05]  /*1ff0*/  @!P0 BRA `(.L_x_39) ;  /* 0x0000006800248947 */ /* 0x002fea0003800000 */
.L_x_114:
[----:B------:R-:W2:Y:S01]  /*2000*/  LDS.128 R4, [R5+0xf0] ;  /* 0x0000f00005047984 */ /* 0x000ea20000000c00 */
[----:B------:R-:W-:Y:S01]  /*2010*/  UISETP.GE.AND UP0, UPT, UR42, 0x1, UPT ;  /* 0x000000012a00788c */ /* 0x000fe2000bf06270 */
[----:B------:R-:W-:Y:S01]  /*2020*/  @!PT LDS RZ, [RZ] ;  /* 0x00000000fffff984 */ /* 0x000fe20000000800 */
[----:B------:R-:W-:Y:S01]  /*2030*/  @!PT LDS RZ, [RZ] ;  /* 0x00000000fffff984 */ /* 0x000fe20000000800 */
[----:B------:R-:W-:Y:S01]  /*2040*/  @!PT LDS RZ, [RZ] ;  /* 0x00000000fffff984 */ /* 0x000fe20000000800 */
[----:B------:R-:W-:Y:S01]  /*2050*/  @!PT LDS RZ, [RZ] ;  /* 0x00000000fffff984 */ /* 0x000fe20000000800 */
[----:B------:R3:W-:Y:S06]  /*2060*/  MEMBAR.ALL.CTA ;  /* 0x0000000000007992 */ /* 0x0007ec0000008000 */
[----:B---3--:R-:W3:Y:S01]  /*2070*/  FENCE.VIEW.ASYNC.S ;  /* 0x00000000000073c6 */ /* 0x008ee20000000000 */
[----:B--2---:R-:W-:-:S13]  /*2080*/  LOP3.LUT P0, RZ, R6, 0x1, RZ, 0xc0, !PT ;  /* 0x0000000106ff7812 */ /* 0x004fda000780c0ff */
[----:B---3--:R-:W-:Y:S01]  /*2090*/  VOTEU.ANY UP1, P0 ;  /* 0x0000000000ff7886 */ /* 0x008fe20000020100 */
[----:B------:R-:W-:-:S13]  /*20a0*/  PLOP3.LUT P0, PT, PT, PT, UP1, 0x80, 0x8 ;  /* 0x000000000008781c */ /* 0x000fda0003f0f018 */
[----:B-1----:R-:W-:Y:S02]  /*20b0*/  @P0 LOP3.LUT R0, R5, 0xffff, RZ, 0xc0, !PT ;  /* 0x0000ffff05000812 */ /* 0x002fe400078ec0ff */
[----:B------:R-:W-:Y:S02]  /*20c0*/  @P0 MOV R2, R4 ;  /* 0x0000000400020202 */ /* 0x000fe40000000f00 */
[----:B------:R-:W-:Y:S01]  /*20d0*/  @P0 R2UR UR7, R0 ;  /* 0x00000000000702ca */ /* 0x000fe200000e0000 */
[----:B------:R-:W-:Y:S01]  /*20e0*/  VIADD R0, R3, 0x70 ;  /* 0x0000007003007836 */ /* 0x000fe20000000000 */
[----:B------:R-:W-:Y:S02]  /*20f0*/  @P0 SHF.R.U32.HI R4, RZ, 0x10, R5 ;  /* 0x00000010ff040819 */ /* 0x000fe40000011605 */
[----:B------:R-:W-:Y:S02]  /*2100*/  @P0 R2UR UR8, R2 ;  /* 0x00000000020802ca */ /* 0x000fe400000e0000 */
[----:B------:R-:W-:-:S02]  /*2110*/  PRMT R0, RZ, 0x654, R0 ;  /* 0x00000654ff007816 */ /* 0x000fc40000000000 */
[----:B------:R-:W-:Y:S02]  /*2120*/  @P0 R2UR UR4, R4 ;  /* 0x00000000040402ca */ /* 0x000fe400000e0000 */
[----:B------:R1:W-:Y:S03]  /*2130*/  SYNCS.ARRIVE.TRANS64.RED.A1T0 RZ, [R0+URZ], RZ ;  /* 0x000000ff00ff79a7 */ /* 0x0003e600081004ff */
[----:B------:R-:W-:-:S04]  /*2140*/  @UP1 UMOV UR27, UR7 ;  /* 0x00000007001b1c82 */ /* 0x000fc80008000000 */
[----:B------:R-:W-:-:S04]  /*2150*/  @UP1 UMOV UR37, UR8 ;  /* 0x0000000800251c82 */ /* 0x000fc80008000000 */
[----:B------:R-:W-:Y:S01]  /*2160*/  @UP1 UMOV UR36, UR4 ;  /* 0x0000000400241c82 */ /* 0x000fe20008000000 */
[----:B------:R-:W-:Y:S05]  /*2170*/  BRA.U !UP0, `(.L_x_40) ;  /* 0x0000000108d47547 */ /* 0x000fea000b800000 */
[----:B------:R-:W2:Y:S01]  /*2180*/  LDCU.128 UR12, c[0x0][0xb10] ;  /* 0x00016200ff0c77ac */ /* 0x000ea20008000c00 */
[----:B------:R-:W3:Y:S01]  /*2190*/  LDCU UR26, c[0x0][0xb20] ;  /* 0x00016400ff1a77ac */ /* 0x000ee20008000800 */
[----:B------:R-:W4:Y:S01]  /*21a0*/  LDCU UR20, c[0x0][0xb0c] ;  /* 0x00016180ff1477ac */ /* 0x000f220008000800 */
[----:B------:R-:W1:Y:S01]  /*21b0*/  LDCU.64 UR10, c[0x0][0xb28] ;  /* 0x00016500ff0a77ac */ /* 0x000e620008000a00 */
[----:B------:R-:W-:Y:S02]  /*21c0*/  UISETP.NE.AND UP3, UPT, UR42, 0x1, UPT ;  /* 0x000000012a00788c */ /* 0x000fe4000bf65270 */
[----:B--2---:R-:W-:Y:S02]  /*21d0*/  UIMAD.WIDE.U32 UR16, UR38, UR15, URZ ;  /* 0x0000000f261072a5 */ /* 0x004fe4000f8e00ff */
[----:B------:R-:W-:Y:S02]  /*21e0*/  UIMAD.WIDE.U32 UR8, UR39, UR12, URZ ;  /* 0x0000000c270872a5 */ /* 0x000fe4000f8e00ff */
[----:B------:R-:W-:-:S02]  /*21f0*/  UISETP.NE.AND UP0, UPT, UR14, 0x1, UPT ;  /* 0x000000010e00788c */ /* 0x000fc4000bf05270 */
[----:B------:R-:W-:Y:S01]  /*2200*/  UIMAD.WIDE.U32 UR22, UR27, UR15, URZ ;  /* 0x0000000f1b1672a5 */ /* 0x000fe2000f8e00ff */
[----:B------:R-:W-:Y:S02]  /*2210*/  UMOV UR16, UR17 ;  /* 0x0000001100107c82 */ /* 0x000fe40008000000 */
[----:B------:R-:W-:Y:S01]  /*2220*/  UMOV UR8, UR9 ;  /* 0x0000000900087c82 */ /* 0x000fe20008000000 */
[----:B---3--:R-:W-:Y:S02]  /*2230*/  USHF.R.U32.HI UR16, URZ, UR26, UR16 ;  /* 0x0000001aff107299 */ /* 0x008fe40008011610 */
[----:B----4-:R-:W-:Y:S02]  /*2240*/  UISETP.NE.AND UP2, UPT, UR20, 0x1, UPT ;  /* 0x000000011400788c */ /* 0x010fe4000bf45270 */
[----:B------:R-:W-:Y:S02]  /*2250*/  USHF.R.U32.HI UR8, URZ, UR13, UR8 ;  /* 0x0000000dff087299 */ /* 0x000fe40008011608 */
[----:B------:R-:W-:-:S02]  /*2260*/  USEL UR7, UR38, UR16, !UP0 ;  /* 0x0000001026077287 */ /* 0x000fc4000c000000 */
[----:B------:R-:W-:Y:S02]  /*2270*/  USEL UR8, UR39, UR8, !UP2 ;  /* 0x0000000827087287 */ /* 0x000fe4000d000000 */
[----:B-1----:R-:W-:Y:S01]  /*2280*/  UIMAD.WIDE.U32 UR16, UR7, UR10, URZ ;  /* 0x0000000a071072a5 */ /* 0x002fe2000f8e00ff */
[----:B------:R-:W-:Y:S01]  /*2290*/  UMOV UR4, UR23 ;  /* 0x0000001700047c82 */ /* 0x000fe20008000000 */
[----:B------:R-:W-:Y:S02]  /*22a0*/  UIMAD.WIDE.U32 UR18, UR37, UR12, URZ ;  /* 0x0000000c251272a5 */ /* 0x000fe4000f8e00ff */
[----:B------:R-:W-:-:S03]  /*22b0*/  UIMAD.WIDE.U32 UR22, UR8, UR10, URZ ;  /* 0x0000000a081672a5 */ /* 0x000fc6000f8e00ff */
[----:B------:R-:W-:Y:S01]  /*22c0*/  UMOV UR16, UR17 ;  /* 0x0000001100107c82 */ /* 0x000fe20008000000 */
[----:B------:R-:W-:Y:S02]  /*22d0*/  USHF.R.U32.HI UR4, URZ, UR26, UR4 ;  /* 0x0000001aff047299 */ /* 0x000fe40008011604 */
[----:B------:R-:W-:Y:S01]  /*22e0*/  @UP3 USHF.R.U32.HI UR7, URZ, UR11, UR16 ;  /* 0x0000000bff073299 */ /* 0x000fe20008011610 */
[----:B------:R-:W-:Y:S01]  /*22f0*/  UMOV UR18, UR19 ;  /* 0x0000001300127c82 */ /* 0x000fe20008000000 */
[----:B------:R-:W-:Y:S01]  /*2300*/  UMOV UR22, UR23 ;  /* 0x0000001700167c82 */ /* 0x000fe20008000000 */
[----:B------:R-:W-:Y:S02]  /*2310*/  USHF.R.U32.HI UR13, URZ, UR13, UR18 ;  /* 0x0000000dff0d7299 */ /* 0x000fe40008011612 */
[----:B------:R-:W-:Y:S02]  /*2320*/  USEL UR4, UR27, UR4, !UP0 ;  /* 0x000000041b047287 */ /* 0x000fe4000c000000 */
[----:B------:R-:W-:-:S02]  /*2330*/  @UP3 USHF.R.U32.HI UR8, URZ, UR11, UR22 ;  /* 0x0000000bff083299 */ /* 0x000fc40008011616 */
[----:B------:R-:W-:Y:S02]  /*2340*/  UIMAD UR9, UR42, UR7, URZ ;  /* 0x000000072a0972a4 */ /* 0x000fe4000f8e02ff */
[----:B------:R-:W-:Y:S02]  /*2350*/  USEL UR7, UR37, UR13, !UP2 ;  /* 0x0000000d25077287 */ /* 0x000fe4000d000000 */
[----:B------:R-:W-:Y:S02]  /*2360*/  UIMAD UR12, UR42, UR8, URZ ;  /* 0x000000082a0c72a4 */ /* 0x000fe4000f8e02ff */
[----:B------:R-:W-:Y:S02]  /*2370*/  UISETP.GE.AND UP0, UPT, UR4, UR9, UPT ;  /* 0x000000090400728c */ /* 0x000fe4000bf06270 */
[----:B------:R-:W-:Y:S02]  /*2380*/  UIMAD.WIDE.U32 UR16, UR4, UR10, URZ ;  /* 0x0000000a041072a5 */ /* 0x000fe4000f8e00ff */
[----:B------:R-:W-:-:S02]  /*2390*/  UISETP.GE.OR UP0, UPT, UR7, UR12, UP0 ;  /* 0x0000000c0700728c */ /* 0x000fc40008706670 */
        /* <DEDUP_REMOVED lines=19> */
.L_x_40:
[----:B------:R-:W2:Y:S02]  /*24d0*/  LDCU UR4, c[0x0][0xb30] ;  /* 0x00016600ff0477ac */ /* 0x000ea40008000800 */
[----:B--2---:R-:W-:-:S09]  /*24e0*/  UISETP.NE.AND UP0, UPT, UR4, 0x1, UPT ;  /* 0x000000010400788c */ /* 0x004fd2000bf05270 */
[----:B------:R-:W-:Y:S05]  /*24f0*/  BRA.U UP0, `(.L_x_41) ;  /* 0x0000000100447547 */ /* 0x000fea000b800000 */
[----:B------:R-:W2:Y:S01]  /*2500*/  LDCU.128 UR12, c[0x0][0xb10] ;  /* 0x00016200ff0c77ac */ /* 0x000ea20008000c00 */
[----:B------:R-:W3:Y:S01]  /*2510*/  LDCU UR16, c[0x0][0xb0c] ;  /* 0x00016180ff1077ac */ /* 0x000ee20008000800 */
[----:B------:R-:W4:Y:S01]  /*2520*/  LDCU UR17, c[0x0][0xb20] ;  /* 0x00016400ff1177ac */ /* 0x000f220008000800 */
[----:B--2---:R-:W-:Y:S02]  /*2530*/  UIMAD.WIDE.U32 UR10, UR37, UR12, URZ ;  /* 0x0000000c250a72a5 */ /* 0x004fe4000f8e00ff */
[----:B------:R-:W-:Y:S02]  /*2540*/  UIMAD.WIDE.U32 UR8, UR27, UR15, URZ ;  /* 0x0000000f1b0872a5 */ /* 0x000fe4000f8e00ff */
[----:B---3--:R-:W-:Y:S02]  /*2550*/  UISETP.NE.AND UP2, UPT, UR16, 0x1, UPT ;  /* 0x000000011000788c */ /* 0x008fe4000bf45270 */
[----:B------:R-:W-:Y:S01]  /*2560*/  UISETP.NE.AND UP0, UPT, UR14, 0x1, UPT ;  /* 0x000000010e00788c */ /* 0x000fe2000bf05270 */
[----:B------:R-:W-:-:S02]  /*2570*/  UMOV UR7, UR11 ;  /* 0x0000000b00077c82 */ /* 0x000fc40008000000 */
[----:B------:R-:W-:Y:S01]  /*2580*/  UMOV UR4, UR9 ;  /* 0x0000000900047c82 */ /* 0x000fe20008000000 */
[----:B------:R-:W-:Y:S02]  /*2590*/  USHF.R.U32.HI UR7, URZ, UR13, UR7 ;  /* 0x0000000dff077299 */ /* 0x000fe40008011607 */
[----:B----4-:R-:W-:Y:S02]  /*25a0*/  USHF.R.U32.HI UR4, URZ, UR17, UR4 ;  /* 0x00000011ff047299 */ /* 0x010fe40008011604 */
[----:B------:R-:W-:Y:S02]  /*25b0*/  USEL UR7, UR37, UR7, !UP2 ;  /* 0x0000000725077287 */ /* 0x000fe4000d000000 */
[----:B------:R-:W-:-:S04]  /*25c0*/  USEL UR4, UR27, UR4, !UP0 ;  /* 0x000000041b047287 */ /* 0x000fc8000c000000 */
[----:B------:R-:W-:Y:S02]  /*25d0*/  UIADD3 UR8, UPT, UPT, UR7, -UR4, URZ ;  /* 0x8000000407087290 */ /* 0x000fe4000fffe0ff */
[----:B------:R-:W-:Y:S02]  /*25e0*/  UIADD3 UR4, UPT, UPT, -UR7, UR4, URZ ;  /* 0x0000000407047290 */ /* 0x000fe4000fffe1ff */
[----:B------:R-:W-:Y:S02]  /*25f0*/  UIMAD UR27, UR8, UR14, UR27 ;  /* 0x0000000e081b72a4 */ /* 0x000fe4000f8e021b */
[----:B------:R-:W-:-:S12]  /*2600*/  UIMAD UR37, UR4, UR16, UR37 ;  /* 0x00000010042572a4 */ /* 0x000fd8000f8e0225 */
.L_x_41:
[----:B------:R-:W-:Y:S01]  /*2610*/  VIADD R11, R11, 0x1 ;  /* 0x000000010b0b7836 */ /* 0x000fe20000000000 */
[----:B------:R-:W-:Y:S01]  /*2620*/  R2UR UR4, R147 ;  /* 0x00000000930472ca */ /* 0x000fe200000e0000 */
[----:B------:R-:W-:Y:S01]  /*2630*/  UIADD3 UR20, UPT, UPT, UR27, UR63, URZ ;  /* 0x0000003f1b147290 */ /* 0x000fe2000fffe0ff */
[----:B------:R-:W-:Y:S02]  /*2640*/  PLOP3.LUT P1, PT, PT, PT, PT, 0x80, 0x8 ;  /* 0x000000000008781c */ /* 0x000fe40003f2f070 */
[----:B------:R-:W-:-:S04]  /*2650*/  ISETP.NE.AND P0, PT, R11, 0x2, PT ;  /* 0x000000020b00780c */ /* 0x000fc80003f05270 */
[----:B------:R-:W-:Y:S02]  /*2660*/  SEL R3, RZ, 0x1, P0 ;  /* 0x00000001ff037807 */ /* 0x000fe40000000000 */
[----:B------:R-:W-:Y:S02]  /*2670*/  SEL R11, R11, RZ, P0 ;  /* 0x000000ff0b0b7207 */ /* 0x000fe40000000000 */
[----:B------:R-:W-:Y:S01]  /*2680*/  LOP3.LUT R10, R10, R3, RZ, 0x3c, !PT ;  /* 0x000000030a0a7212 */ /* 0x000fe200078e3cff */
[----:B------:R-:W-:Y:S01]  /*2690*/  UIADD3 UR16, UPT, UPT, UR37, UR4, URZ ;  /* 0x0000000425107290 */ /* 0x000fe2000fffe0ff */
[----:B------:R-:W-:Y:S11]  /*26a0*/  BRA.U UP1, `(.L_x_42) ;  /* 0xfffffff101407547 */ /* 0x000ff6000b83ffff */
[----:B------:R-:W-:Y:S01]  /*26b0*/  UIADD3 UR6, UPT, UPT, UR6, 0x18, URZ ;  /* 0x0000001806067890 */ /* 0x000fe2000fffe0ff */
[----:B------:R-:W-:-:S03]  /*26c0*/  SHF.L.U32 R3, R12, 0x1f, RZ ;  /* 0x0000001f0c037819 */ /* 0x000fc600000006ff */
[----:B------:R-:W-:-:S09]  /*26d0*/  ULEA UR4, UR5, UR6, 0x3 ;  /* 0x0000000605047291 */ /* 0x000fd2000f8e18ff */
[----:B------:R-:W2:Y:S02]  /*26e0*/  SYNCS.PHASECHK.TRANS64.TRYWAIT P0, [UR4], R3 ;  /* 0x00000003ff0075a7 */ /* 0x000ea40008001104 */
[----:B--2---:R-:W-:Y:S05]  /*26f0*/  @!P0 BRA `(.L_x_43) ;  /* 0x0000006000788947 */ /* 0x004fea0003800000 */
.L_x_116:
[----:B------:R-:W-:-:S04]  /*2700*/  UIADD3 UR4, UPT, UPT, UR5, 0x1, URZ ;  /* 0x0000000105047890 */ /* 0x000fc8000fffe0ff */
[----:B------:R-:W-:-:S04]  /*2710*/  UISETP.NE.AND UP0, UPT, UR4, 0x3, UPT ;  /* 0x000000030400788c */ /* 0x000fc8000bf05270 */
[----:B------:R-:W-:Y:S02]  /*2720*/  USEL UR7, URZ, 0x1, UP0 ;  /* 0x00000001ff077887 */ /* 0x000fe40008000000 */
[----:B------:R-:W-:-:S04]  /*2730*/  USEL UR4, UR4, URZ, UP0 ;  /* 0x000000ff04047287 */ /* 0x000fc80008000000 */
[----:B------:R-:W-:Y:S01]  /*2740*/  ULEA UR5, UR4, UR6, 0x3 ;  /* 0x0000000604057291 */ /* 0x000fe2000f8e18ff */
[----:B------:R-:W-:-:S04]  /*2750*/  LOP3.LUT R12, R12, UR7, RZ, 0x3c, !PT ;  /* 0x000000070c0c7c12 */ /* 0x000fc8000f8e3cff */
[----:B-1----:R-:W-:-:S04]  /*2760*/  SHF.L.U32 R3, R12, 0x1f, RZ ;  /* 0x0000001f0c037819 */ /* 0x002fc800000006ff */
[----:B------:R-:W1:Y:S02]  /*2770*/  SYNCS.PHASECHK.TRANS64.TRYWAIT P0, [UR5], R3 ;  /* 0x00000003ff0075a7 */ /* 0x000e640008001105 */
[----:B-1----:R-:W-:Y:S05]  /*2780*/  @!P0 BRA `(.L_x_44) ;  /* 0x00000060006c8947 */ /* 0x002fea0003800000 */
.L_x_118:
[----:B------:R-:W-:-:S04]  /*2790*/  UIADD3 UR4, UPT, UPT, UR4, 0x1, URZ ;  /* 0x0000000104047890 */ /* 0x000fc8000fffe0ff */
[----:B------:R-:W-:-:S04]  /*27a0*/  UISETP.NE.AND UP0, UPT, UR4, 0x3, UPT ;  /* 0x000000030400788c */ /* 0x000fc8000bf05270 */
[----:B------:R-:W-:Y:S02]  /*27b0*/  USEL UR5, URZ, 0x1, UP0 ;  /* 0x00000001ff057887 */ /* 0x000fe40008000000 */
[----:B------:R-:W-:-:S04]  /*27c0*/  USEL UR4, UR4, URZ, UP0 ;  /* 0x000000ff04047287 */ /* 0x000fc80008000000 */
[----:B------:R-:W-:Y:S01]  /*27d0*/  ULEA UR4, UR4, UR6, 0x3 ;  /* 0x0000000604047291 */ /* 0x000fe2000f8e18ff */
[----:B-1----:R-:W-:-:S04]  /*27e0*/  LOP3.LUT R3, R12, UR5, RZ, 0x3c, !PT ;  /* 0x000000050c037c12 */ /* 0x002fc8000f8e3cff */
[----:B------:R-:W-:Y:S01]  /*27f0*/  SHF.L.U32 R3, R3, 0x1f, RZ ;  /* 0x0000001f03037819 */ /* 0x000fe200000006ff */
[----:B------:R-:W-:-:S07]  /*2800*/  IMAD.U32 R0, RZ, RZ, UR4 ;  /* 0x00000004ff007e24 */ /* 0x000fce000f8e00ff */
.L_x_45:
[----:B-1----:R1:W2:Y:S02]  /*2810*/  SYNCS.PHASECHK.TRANS64.TRYWAIT P0, [R0+URZ], R3 ;  /* 0x00000003000075a7 */ /* 0x0022a400080011ff */
[----:B--2---:R-:W-:Y:S05]  /*2820*/  @!P0 NANOSLEEP.SYNCS 0x989680 ;  /* 0x009896800000895d */ /* 0x004fea0003900000 */
[----:B------:R-:W2:Y:S02]  /*2830*/  @!P0 SYNCS.PHASECHK.TRANS64 P0, [R0+URZ], R3 ;  /* 0x00000003000085a7 */ /* 0x000ea400080010ff */
[----:B--2---:R-:W-:Y:S05]  /*2840*/  @P0 EXIT ;  /* 0x000000000000094d */ /* 0x004fea0003800000 */
[----:B------:R-:W-:Y:S05]  /*2850*/  BRA `(.L_x_45) ;  /* 0xfffffffc00ec7947 */ /* 0x000fea000383ffff */
.L_x_22:
[----:B------:R-:W-:-:S04]  /*2860*/  UISETP.NE.AND UP0, UPT, UR45, URZ, UPT ;  /* 0x000000ff2d00728c */ /* 0x000fc8000bf05270 */
[----:B------:R-:W-:-:S09]  /*2870*/  UISETP.NE.OR UP0, UPT, UR17, 0x1, UP0 ;  /* 0x000000011100788c */ /* 0x000fd20008705670 */
[----:B------:R-:W-:Y:S05]  /*2880*/  BRA.U UP0, `(.L_x_46) ;  /* 0x0000000500487547 */ /* 0x000fea000b800000 */
[----:B------:R-:W-:Y:S01]  /*2890*/  ISETP.GE.U32.AND P2, PT, R0, 0x2, PT ;  /* 0x000000020000780c */ /* 0x000fe20003f46070 */
[----:B------:R-:W-:Y:S01]  /*28a0*/  IMAD.MOV.U32 R12, RZ, RZ, 0x1 ;  /* 0x00000001ff0c7424 */ /* 0x000fe200078e00ff */
[----:B------:R-:W-:Y:S02]  /*28b0*/  CS2R R10, SRZ ;  /* 0x00000000000a7805 */ /* 0x000fe4000001ff00 */
[----:B------:R-:W-:Y:S01]  /*28c0*/  CS2R R8, SRZ ;  /* 0x0000000000087805 */ /* 0x000fe2000001ff00 */
[----:B------:R-:W-:Y:S01]  /*28d0*/  UMOV UR6, 0x400 ;  /* 0x0000040000067882 */ /* 0x000fe20000000000 */
[----:B------:R-:W-:Y:S01]  /*28e0*/  UMOV UR5, URZ ;  /* 0x000000ff00057c82 */ /* 0x000fe20008000000 */
[----:B------:R-:W-:-:S12]  /*28f0*/  ULEA UR6, UR45, UR6, 0x18 ;  /* 0x000000062d067291 */ /* 0x000fd8000f8ec0ff */
.L_x_50:
[----:B------:R-:W-:Y:S02]  /*2900*/  LEA R2, R8, UR6, 0x3 ;  /* 0x0000000608027c11 */ /* 0x000fe4000f8e18ff */
[----:B------:R-:W-:-:S03]  /*2910*/  SHF.L.U32 R5, R9, 0x1f, RZ ;  /* 0x0000001f09057819 */ /* 0x000fc600000006ff */
[----:B------:R-:W-:Y:S01]  /*2920*/  VIADD R4, R2, 0xd0 ;  /* 0x000000d002047836 */ /* 0x000fe20000000000 */
[----:B------:R-:W1:Y:S02]  /*2930*/  SYNCS.PHASECHK.TRANS64.TRYWAIT P0, [R2+URZ+0xc0], R5 ;  /* 0x0000c005020075a7 */ /* 0x000e6400080011ff */
[----:B-1----:R-:W-:Y:S05]  /*2940*/  @!P0 BRA `(.L_x_47) ;  /* 0x0000006000148947 */ /* 0x002fea0003800000 */
.L_x_119:
[----:B------:R-:W-:Y:S01]  /*2950*/  ULEA UR4, UR5, UR6, 0x3 ;  /* 0x0000000605047291 */ /* 0x000fe2000f8e18ff */
[----:B------:R-:W-:Y:S02]  /*2960*/  PRMT R4, RZ, 0x654, R4 ;  /* 0x00000654ff047816 */ /* 0x000fe40000000004 */
[----:B-1----:R-:W-:Y:S01]  /*2970*/  SHF.L.U32 R5, R12, 0x1f, RZ ;  /* 0x0000001f0c057819 */ /* 0x002fe200000006ff */
[----:B------:R-:W-:Y:S01]  /*2980*/  UIADD3 UR7, UPT, UPT, UR4, 0x60, URZ ;  /* 0x0000006004077890 */ /* 0x000fe2000fffe0ff */
[----:B------:R1:W-:Y:S05]  /*2990*/  SYNCS.ARRIVE.TRANS64.RED.A1T0 RZ, [R4+URZ], RZ ;  /* 0x000000ff04ff79a7 */ /* 0x0003ea00081004ff */
[----:B------:R-:W-:Y:S01]  /*29a0*/  IMAD.U32 R7, RZ, RZ, UR7 ;  /* 0x00000007ff077e24 */ /* 0x000fe2000f8e00ff */
[----:B------:R-:W2:Y:S04]  /*29b0*/  SYNCS.PHASECHK.TRANS64.TRYWAIT P0, [UR4+0x70], R5 ;  /* 0x00007005ff0075a7 */ /* 0x000ea80008001104 */
[----:B------:R-:W-:Y:S01]  /*29c0*/  PRMT R6, R0, 0x654, R7 ;  /* 0x0000065400067816 */ /* 0x000fe20000000007 */
[----:B-1----:R-:W-:Y:S01]  /*29d0*/  @!P2 IMAD.MOV.U32 R4, RZ, RZ, 0x10 ;  /* 0x00000010ff04a424 */ /* 0x002fe200078e00ff */
[----:B--2---:R-:W-:Y:S06]  /*29e0*/  @!P0 BRA `(.L_x_48) ;  /* 0x0000006000008947 */ /* 0x004fec0003800000 */
.L_x_121:
[----:B------:R-:W-:Y:S01]  /*29f0*/  ULEA UR8, UR5, UR6, 0x4 ;  /* 0x0000000605087291 */ /* 0x000fe2000f8e20ff */
[----:B------:R-:W-:Y:S01]  /*2a00*/  SEL R3, R6, R3, !P2 ;  /* 0x0000000306037207 */ /* 0x000fe20005000000 */
[----:B------:R-:W-:Y:S01]  /*2a10*/  UIADD3 UR9, UPT, UPT, UR4, 0x60, URZ ;  /* 0x0000006004097890 */ /* 0x000fe2000fffe0ff */
[----:B-1----:R-:W-:Y:S01]  /*2a20*/  LEA R2, R11, UR6, 0x3 ;  /* 0x000000060b027c11 */ /* 0x002fe2000f8e18ff */
[----:B------:R-:W-:Y:S01]  /*2a30*/  UIADD3 UR8, UPT, UPT, UR8, 0xf0, URZ ;  /* 0x000000f008087890 */ /* 0x000fe2000fffe0ff */
[----:B------:R-:W-:Y:S01]  /*2a40*/  SHF.L.U32 R5, R10, 0x1f, RZ ;  /* 0x0000001f0a057819 */ /* 0x000fe200000006ff */
[----:B------:R1:W-:Y:S01]  /*2a50*/  @!P2 SYNCS.ARRIVE.TRANS64.RED RZ, [R3+URZ], R4 ;  /* 0x0000000403ffa9a7 */ /* 0x0003e200080004ff */
[----:B------:R-:W-:Y:S01]  /*2a60*/  UIADD3 UR4, UPT, UPT, UR5, 0x1, URZ ;  /* 0x0000000105047890 */ /* 0x000fe2000fffe0ff */
[----:B------:R-:W-:-:S03]  /*2a70*/  VIADD R8, R8, 0x1 ;  /* 0x0000000108087836 */ /* 0x000fc60000000000 */
[----:B------:R-:W-:Y:S02]  /*2a80*/  UISETP.NE.AND UP0, UPT, UR4, 0x2, UPT ;  /* 0x000000020400788c */ /* 0x000fe4000bf05270 */
[----:B------:R-:W-:Y:S06]  /*2a90*/  UGETNEXTWORKID.BROADCAST [UR8], [UR9] ;  /* 0x00000000080073ca */ /* 0x000fec0008000100 */
[----:B------:R-:W-:Y:S01]  /*2aa0*/  USEL UR7, URZ, 0x1, UP0 ;  /* 0x00000001ff077887 */ /* 0x000fe20008000000 */
[----:B------:R-:W-:Y:S01]  /*2ab0*/  ISETP.NE.AND P0, PT, R8, 0x2, PT ;  /* 0x000000020800780c */ /* 0x000fe20003f05270 */
[----:B------:R-:W-:Y:S01]  /*2ac0*/  USEL UR5, UR4, URZ, UP0 ;  /* 0x000000ff04057287 */ /* 0x000fe20008000000 */
[----:B------:R-:W2:Y:S03]  /*2ad0*/  SYNCS.PHASECHK.TRANS64.TRYWAIT P1, [R2+URZ+0x60], R5 ;  /* 0x00006005020075a7 */ /* 0x000ea600080211ff */
[----:B------:R-:W-:Y:S01]  /*2ae0*/  LOP3.LUT R12, R12, UR7, RZ, 0x3c, !PT ;  /* 0x000000070c0c7c12 */ /* 0x000fe2000f8e3cff */
[----:B-12---:R-:W-:Y:S07]  /*2af0*/  @!P1 BRA `(.L_x_49) ;  /* 0x0000005c00d49947 */ /* 0x006fee0003800000 */
.L_x_122:
[C---:B------:R-:W-:Y:S01]  /*2b00*/  LEA R4, R11.reuse, UR6, 0x4 ;  /* 0x000000060b047c11 */ /* 0x040fe2000f8e20ff */
[----:B-1----:R-:W-:Y:S01]  /*2b10*/  VIADD R2, R2, 0x70 ;  /* 0x0000007002027836 */ /* 0x002fe20000000000 */
[----:B------:R-:W-:Y:S01]  /*2b20*/  SEL R8, R8, RZ, P0 ;  /* 0x000000ff08087207 */ /* 0x000fe20000000000 */
[----:B------:R-:W-:-:S03]  /*2b30*/  VIADD R11, R11, 0x1 ;  /* 0x000000010b0b7836 */ /* 0x000fc60000000000 */
[----:B------:R-:W1:Y:S01]  /*2b40*/  LDS.128 R4, [R4+0xf0] ;  /* 0x0000f00004047984 */ /* 0x000e620000000c00 */
[----:B------:R-:W-:Y:S02]  /*2b50*/  PRMT R2, RZ, 0x654, R2 ;  /* 0x00000654ff027816 */ /* 0x000fe40000000002 */
[C---:B------:R-:W-:Y:S01]  /*2b60*/  ISETP.NE.AND P1, PT, R11.reuse, 0x2, PT ;  /* 0x000000020b00780c */ /* 0x040fe20003f25270 */
[----:B------:R-:W-:Y:S01]  /*2b70*/  @!PT LDS RZ, [RZ] ;  /* 0x00000000fffff984 */ /* 0x000fe20000000800 */
[----:B------:R-:W-:Y:S01]  /*2b80*/  @!PT LDS RZ, [RZ] ;  /* 0x00000000fffff984 */ /* 0x000fe20000000800 */
[----:B------:R-:W-:Y:S01]  /*2b90*/  @!PT LDS RZ, [RZ] ;  /* 0x00000000fffff984 */ /* 0x000fe20000000800 */
[----:B------:R-:W-:Y:S01]  /*2ba0*/  @!PT LDS RZ, [RZ] ;  /* 0x00000000fffff984 */ /* 0x000fe20000000800 */
[----:B------:R2:W-:Y:S06]  /*2bb0*/  MEMBAR.ALL.CTA ;  /* 0x0000000000007992 */ /* 0x0005ec0000008000 */
[----:B--2---:R-:W2:Y:S01]  /*2bc0*/  FENCE.VIEW.ASYNC.S ;  /* 0x00000000000073c6 */ /* 0x004ea20000000000 */
[----:B------:R-:W-:Y:S01]  /*2bd0*/  SEL R11, R11, RZ, P1 ;  /* 0x000000ff0b0b7207 */ /* 0x000fe20000800000 */
[----:B--2---:R2:W-:Y:S01]  /*2be0*/  SYNCS.ARRIVE.TRANS64.RED.A1T0 RZ, [R2+URZ], RZ ;  /* 0x000000ff02ff79a7 */ /* 0x0045e200081004ff */
[----:B-1----:R-:W-:-:S02]  /*2bf0*/  LOP3.LUT P3, RZ, R6, 0x1, RZ, 0xc0, !PT ;  /* 0x0000000106ff7812 */ /* 0x002fc4000786c0ff */
[----:B------:R-:W-:-:S04]  /*2c00*/  SEL R5, RZ, 0x1, P1 ;  /* 0x00000001ff057807 */ /* 0x000fc80000800000 */
[----:B------:R-:W-:Y:S02]  /*2c10*/  LOP3.LUT R10, R10, R5, RZ, 0x3c, !PT ;  /* 0x000000050a0a7212 */ /* 0x000fe400078e3cff */
[----:B--2---:R-:W-:-:S04]  /*2c20*/  SEL R2, RZ, 0x1, P0 ;  /* 0x00000001ff027807 */ /* 0x004fc80000000000 */
[----:B------:R-:W-:Y:S01]  /*2c30*/  LOP3.LUT R9, R9, R2, RZ, 0x3c, !PT ;  /* 0x0000000209097212 */ /* 0x000fe200078e3cff */
[----:B------:R-:W-:Y:S06]  /*2c40*/  @P3 BRA `(.L_x_50) ;  /* 0xfffffffc002c3947 */ /* 0x000fec000383ffff */
[----:B------:R-:W-:Y:S01]  /*2c50*/  ULEA UR4, UR5, UR6, 0x3 ;  /* 0x0000000605047291 */ /* 0x000fe2000f8e18ff */
[----:B------:R-:W-:-:S08]  /*2c60*/  SHF.L.U32 R3, R12, 0x1f, RZ ;  /* 0x0000001f0c037819 */ /* 0x000fd000000006ff */
[----:B------:R-:W1:Y:S02]  /*2c70*/  SYNCS.PHASECHK.TRANS64 P0, [UR4+0x70], R3 ;  /* 0x00007003ff0075a7 */ /* 0x000e640008001004 */
[----:B-1----:R-:W-:Y:S05]  /*2c80*/  @P0 BRA `(.L_x_51) ;  /* 0x0000000000080947 */ /* 0x002fea0003800000 */
[----:B------:R-:W1:Y:S02]  /*2c90*/  SYNCS.PHASECHK.TRANS64.TRYWAIT P0, [UR4+0x70], R3 ;  /* 0x00007003ff0075a7 */ /* 0x000e640008001104 */
[----:B-1----:R-:W-:Y:S05]  /*2ca0*/  @!P0 BRA `(.L_x_52) ;  /* 0x0000005c007c8947 */ /* 0x002fea0003800000 */
.L_x_51:
[----:B------:R-:W-:-:S04]  /*2cb0*/  UIADD3 UR7, UPT, UPT, UR5, 0x1, URZ ;  /* 0x0000000105077890 */ /* 0x000fc8000fffe0ff */
[----:B------:R-:W-:-:S04]  /*2cc0*/  UISETP.NE.AND UP0, UPT, UR7, 0x2, UPT ;  /* 0x000000020700788c */ /* 0x000fc8000bf05270 */
[----:B------:R-:W-:Y:S02]  /*2cd0*/  USEL UR8, URZ, 0x1, UP0 ;  /* 0x00000001ff087887 */ /* 0x000fe40008000000 */
[----:B------:R-:W-:-:S04]  /*2ce0*/  USEL UR7, UR7, URZ, UP0 ;  /* 0x000000ff07077287 */ /* 0x000fc80008000000 */
[----:B------:R-:W-:Y:S01]  /*2cf0*/  ULEA UR7, UR7, UR6, 0x3 ;  /* 0x0000000607077291 */ /* 0x000fe2000f8e18ff */
[----:B-1----:R-:W-:-:S04]  /*2d00*/  LOP3.LUT R3, R12, UR8, RZ, 0x3c, !PT ;  /* 0x000000080c037c12 */ /* 0x002fc8000f8e3cff */
[----:B------:R-:W-:-:S04]  /*2d10*/  SHF.L.U32 R0, R3, 0x1f, RZ ;  /* 0x0000001f03007819 */ /* 0x000fc800000006ff */
[----:B------:R-:W1:Y:S02]  /*2d20*/  SYNCS.PHASECHK.TRANS64 P0, [UR7+0x70], R0 ;  /* 0x00007000ff0075a7 */ /* 0x000e640008001007 */
[----:B-1----:R-:W-:Y:S05]  /*2d30*/  @P0 EXIT ;  /* 0x000000000000094d */ /* 0x002fea0003800000 */
[----:B------:R-:W-:Y:S02]  /*2d40*/  SHF.L.U32 R3, R3, 0x1f, RZ ;  /* 0x0000001f03037819 */ /* 0x000fe400000006ff */
[----:B------:R-:W-:-:S07]  /*2d50*/  MOV R0, UR7 ;  /* 0x0000000700007c02 */ /* 0x000fce0008000f00 */
.L_x_53:
[----:B-1----:R1:W2:Y:S02]  /*2d60*/  SYNCS.PHASECHK.TRANS64.TRYWAIT P0, [R0+URZ+0x70], R3 ;  /* 0x00007003000075a7 */ /* 0x0022a400080011ff */
[----:B--2---:R-:W-:Y:S05]  /*2d70*/  @!P0 NANOSLEEP.SYNCS 0x989680 ;  /* 0x009896800000895d */ /* 0x004fea0003900000 */
[----:B------:R-:W2:Y:S02]  /*2d80*/  @!P0 SYNCS.PHASECHK.TRANS64 P0, [R0+URZ+0x70], R3 ;  /* 0x00007003000085a7 */ /* 0x000ea400080010ff */
[----:B--2---:R-:W-:Y:S05]  /*2d90*/  @P0 EXIT ;  /* 0x000000000000094d */ /* 0x004fea0003800000 */
[----:B------:R-:W-:Y:S05]  /*2da0*/  BRA `(.L_x_53) ;  /* 0xfffffffc00ec7947 */ /* 0x000fea000383ffff */
.L_x_46:
[----:B------:R-:W-:Y:S05]  /*2db0*/  BRA.U UP4, `(.L_x_54) ;  /* 0x0000000d04687547 */ /* 0x000fea000b800000 */
[----:B------:R-:W-:Y:S01]  /*2dc0*/  UMOV UR4, 0x40 ;  /* 0x0000004000047882 */ /* 0x000fe20000000000 */
[----:B------:R-:W-:Y:S01]  /*2dd0*/  NOP ;  /* 0x0000000000007918 */ /* 0x000fe20000000000 */
[----:B------:R-:W-:Y:S01]  /*2de0*/  ULEA UR5, UR45, UR4, 0x18 ;  /* 0x000000042d057291 */ /* 0x000fe2000f8ec0ff */
[----:B------:R-:W-:Y:S02]  /*2df0*/  UMOV UR6, 0x400 ;  /* 0x0000040000067882 */ /* 0x000fe40000000000 */
[----:B------:R-:W-:-:S06]  /*2e00*/  ULEA UR6, UR45, UR6, 0x18 ;  /* 0x000000062d067291 */ /* 0x000fcc000f8ec0ff */
[----:B------:R-:W1:Y:S02]  /*2e10*/  LDS.U8 R0, [UR5+0x1c] ;  /* 0x00001c05ff007984 */ /* 0x000e640008000000 */
[----:B-1----:R-:W-:-:S13]  /*2e20*/  ISETP.NE.AND P0, PT, R0, RZ, PT ;  /* 0x000000ff0000720c */ /* 0x002fda0003f05270 */
[----:B------:R-:W-:Y:S05]  /*2e30*/  @P0 BRA `(.L_x_55) ;  /* 0x0000000000580947 */ /* 0x000fea0003800000 */
[----:B------:R-:W-:-:S13]  /*2e40*/  ELECT P0, URZ, PT ;  /* 0x0000000000ff782f */ /* 0x000fda0003800000 */
[----:B------:R-:W-:Y:S05]  /*2e50*/  @!P0 BRA `(.L_x_56) ;  /* 0x0000000000608947 */ /* 0x000fea0003800000 */
[----:B------:R-:W-:Y:S01]  /*2e60*/  UMOV UR4, 0x10 ;  /* 0x0000001000047882 */ /* 0x000fe20000000000 */
[----:B------:R-:W-:Y:S01]  /*2e70*/  HFMA2 R0, -RZ, RZ, 0, 5.9604644775390625e-08 ;  /* 0x00000001ff007431 */ /* 0x000fe200000001ff */
[----:B------:R-:W-:-:S03]  /*2e80*/  MOV R3, 0xffff ;  /* 0x0000ffff00037802 */ /* 0x000fc60000000f00 */
[----:B------:R-:W-:Y:S04]  /*2e90*/  DEPBAR.LE SB1, 0x36 ;  /* 0x00009d800000791a */ /* 0x000fe80000000000 */
[----:B------:R-:W1:Y:S02]  /*2ea0*/  UTCATOMSWS.FIND_AND_SET.ALIGN UP0, UR4, UR4 ;  /* 0x00000004000475e3 */ /* 0x000e640008000800 */
[----:B-1----:R-:W-:Y:S01]  /*2eb0*/  MOV R4, UR4 ;  /* 0x0000000400047c02 */ /* 0x002fe20008000f00 */
[----:B------:R-:W-:Y:S06]  /*2ec0*/  BRA.U UP0, `(.L_x_57) ;  /* 0x0000000100187547 */ /* 0x000fec000b800000 */
.L_x_58:
[----:B------:R-:W-:Y:S05]  /*2ed0*/  NANOSLEEP 0x64 ;  /* 0x000000640000795d */ /* 0x000fea0003800000 */
[----:B------:R-:W-:-:S05]  /*2ee0*/  UMOV UR4, 0x10 ;  /* 0x0000001000047882 */ /* 0x000fca0000000000 */
[----:B------:R-:W-:Y:S04]  /*2ef0*/  DEPBAR.LE SB1, 0x36 ;  /* 0x00009d800000791a */ /* 0x000fe80000000000 */
[----:B------:R-:W1:Y:S02]  /*2f00*/  UTCATOMSWS.FIND_AND_SET.ALIGN UP0, UR4, UR4 ;  /* 0x00000004000475e3 */ /* 0x000e640008000800 */
[----:B-1----:R-:W-:Y:S01]  /*2f10*/  MOV R4, UR4 ;  /* 0x0000000400047c02 */ /* 0x002fe20008000f00 */
[----:B------:R-:W-:Y:S05]  /*2f20*/  BRA.U !UP0, `(.L_x_58) ;  /* 0xfffffffd08e87547 */ /* 0x000fea000b83ffff */
.L_x_57:
[-C--:B------:R-:W-:Y:S02]  /*2f30*/  SHF.L.U32 R3, R3, R4.reuse, RZ ;  /* 0x0000000403037219 */ /* 0x080fe400000006ff */
[----:B------:R-:W-:Y:S01]  /*2f40*/  SHF.L.U32 R0, R0, R4, RZ ;  /* 0x0000000400007219 */ /* 0x000fe200000006ff */
[----:B------:R-:W-:Y:S02]  /*2f50*/  IMAD.SHL.U32 R4, R4, 0x20, RZ ;  /* 0x0000002004047824 */ /* 0x000fe400078e00ff */
[----:B------:R1:W-:Y:S04]  /*2f60*/  ATOMS.OR RZ, [UR5+0x14], R3 ;  /* 0x00001403ffff798c */ /* 0x0003e8000b000005 */
[----:B------:R1:W-:Y:S04]  /*2f70*/  ATOMS.OR RZ, [UR5+0x18], R0 ;  /* 0x00001800ffff798c */ /* 0x0003e8000b000005 */
[----:B------:R1:W-:Y:S01]  /*2f80*/  STS [UR6+0x110], R4 ;  /* 0x00011004ff007988 */ /* 0x0003e20008000806 */
[----:B------:R-:W-:Y:S05]  /*2f90*/  BRA `(.L_x_56) ;  /* 0x0000000000107947 */ /* 0x000fea0003800000 */
.L_x_55:
[----:B------:R-:W-:Y:S02]  /*2fa0*/  MOV R0, 0xffffffff ;  /* 0xffffffff00007802 */ /* 0x000fe40000000f00 */
[----:B------:R-:W-:-:S03]  /*2fb0*/  MOV R4, 0x2fe0 ;  /* 0x00002fe000047802 */ /* 0x000fc60000000f00 */
[----:B------:R1:W-:Y:S04]  /*2fc0*/  STS [UR6+0x110], R0 ;  /* 0x00011000ff007988 */ /* 0x0003e80008000806 */
[----:B-1---5:R-:W-:Y:S05]  /*2fd0*/  CALL.REL.NOINC `($__internal_1_$__cuda_sm10x_tcgen05_guardrail_trap_phase_invalid_during_alloc) ;  /* 0x00000060003c7944 */ /* 0x022fea0003c00000 */
.L_x_56:
[----:B------:R-:W-:Y:S05]  /*2fe0*/  WARPSYNC.ALL ;  /* 0x0000000000007948 */ /* 0x000fea0003800000 */
[----:B------:R-:W2:Y:S01]  /*2ff0*/  S2UR UR4, SR_CgaCtaId ;  /* 0x00000000000479c3 */ /* 0x000ea20000008800 */
[----:B------:R-:W-:Y:S01]  /*3000*/  UMOV UR13, 0x400 ;  /* 0x00000400000d7882 */ /* 0x000fe20000000000 */
[----:B------:R-:W-:-:S06]  /*3010*/  NOP ;  /* 0x0000000000007918 */ /* 0x000fcc0000000000 */
[----:B------:R-:W-:Y:S06]  /*3020*/  BAR.ARV 0x6, 0xa0 ;  /* 0x0182800000007b1d */ /* 0x000fec0000002000 */
[----:B------:R-:W3:Y:S01]  /*3030*/  LDCU UR5, c[0x0][0x38c] ;  /* 0x00007180ff0577ac */ /* 0x000ee20008000800 */
[----:B------:R-:W-:Y:S01]  /*3040*/  LOP3.LUT R2, R2, 0xffff, RZ, 0xc0, !PT ;  /* 0x0000ffff02027812 */ /* 0x000fe200078ec0ff */
[----:B------:R-:W-:Y:S01]  /*3050*/  IMAD.MOV.U32 R11, RZ, RZ, 0x1 ;  /* 0x00000001ff0b7424 */ /* 0x000fe200078e00ff */
[----:B------:R-:W-:Y:S01]  /*3060*/  CS2R R8, SRZ ;  /* 0x0000000000087805 */ /* 0x000fe2000001ff00 */
[----:B------:R-:W4:Y:S01]  /*3070*/  LDCU UR8, c[0x0][0x38c] ;  /* 0x00007180ff0877ac */ /* 0x000f220008000800 */
[----:B------:R-:W-:Y:S01]  /*3080*/  R2UR UR15, R2 ;  /* 0x00000000020f72ca */ /* 0x000fe200000e0000 */
[----:B------:R-:W-:Y:S01]  /*3090*/  IMAD.MOV.U32 R10, RZ, RZ, RZ ;  /* 0x000000ffff0a7224 */ /* 0x000fe200078e00ff */
[----:B------:R-:W-:Y:S01]  /*30a0*/  UMOV UR19, URZ ;  /* 0x000000ff00137c82 */ /* 0x000fe20008000000 */
[----:B------:R-:W-:Y:S01]  /*30b0*/  UMOV UR10, URZ ;  /* 0x000000ff000a7c82 */ /* 0x000fe20008000000 */
[----:B--2---:R-:W-:Y:S01]  /*30c0*/  ULEA UR13, UR4, UR13, 0x18 ;  /* 0x0000000d040d7291 */ /* 0x004fe2000f8ec0ff */
[----:B------:R-:W-:Y:S01]  /*30d0*/  UMOV UR20, 0x0 ;  /* 0x0000000000147882 */ /* 0x000fe20000000000 */
[----:B------:R-:W-:-:S02]  /*30e0*/  UMOV UR21, 0x82004a0 ;  /* 0x082004a000157882 */ /* 0x000fc40000000000 */
[----:B------:R-:W-:Y:S02]  /*30f0*/  UIADD3 UR6, UPT, UPT, UR13, 0x8400, URZ ;  /* 0x000084000d067890 */ /* 0x000fe4000fffe0ff */
[----:B------:R-:W-:Y:S02]  /*3100*/  UIADD3 UR7, UPT, UPT, UR13, 0xb400, URZ ;  /* 0x0000b4000d077890 */ /* 0x000fe4000fffe0ff */
[----:B---3--:R-:W-:Y:S01]  /*3110*/  UIADD3 UR5, UPT, UPT, UR5, 0x1f, URZ ;  /* 0x0000001f05057890 */ /* 0x008fe2000fffe0ff */
[----:B-1----:R-:W1:Y:S01]  /*3120*/  LDS R0, [UR13+0x110] ;  /* 0x0001100dff007984 */ /* 0x002e620008000800 */
[----:B------:R-:W-:Y:S02]  /*3130*/  USHF.R.U32.HI UR6, URZ, 0x4, UR6 ;  /* 0x00000004ff067899 */ /* 0x000fe40008011606 */
[----:B------:R-:W-:Y:S02]  /*3140*/  USHF.R.S32.HI UR4, URZ, 0x1f, UR5 ;  /* 0x0000001fff047899 */ /* 0x000fe40008011405 */
[----:B------:R-:W-:-:S02]  /*3150*/  ULOP3.LUT UR6, UR6, 0x3fff, URZ, 0xc0, !UPT ;  /* 0x00003fff06067892 */ /* 0x000fc4000f8ec0ff */
[----:B------:R-:W-:Y:S02]  /*3160*/  ULEA.HI UR4, UR4, UR5, URZ, 0x5 ;  /* 0x0000000504047291 */ /* 0x000fe4000f8f28ff */
[----:B------:R-:W-:Y:S02]  /*3170*/  USHF.R.U32.HI UR5, URZ, 0x4, UR7 ;  /* 0x00000004ff057899 */ /* 0x000fe40008011607 */
[----:B------:R-:W-:Y:S02]  /*3180*/  USHF.R.S32.HI UR22, URZ, 0x5, UR4 ;  /* 0x00000005ff167899 */ /* 0x000fe40008011404 */
[----:B------:R-:W-:Y:S02]  /*3190*/  ULOP3.LUT UR5, UR5, 0x3fff, URZ, 0xc0, !UPT ;  /* 0x00003fff05057892 */ /* 0x000fe4000f8ec0ff */
[----:B------:R-:W-:Y:S02]  /*31a0*/  UISETP.LT.AND UP0, UPT, UR22, 0x1, UPT ;  /* 0x000000011600788c */ /* 0x000fe4000bf01270 */
[----:B------:R-:W-:-:S02]  /*31b0*/  ULOP3.LUT UR16, UR6, 0x10000, URZ, 0xfc, !UPT ;  /* 0x0001000006107892 */ /* 0x000fc4000f8efcff */
[----:B------:R-:W-:Y:S02]  /*31c0*/  USEL UR23, UR22, 0x1, !UP0 ;  /* 0x0000000116177887 */ /* 0x000fe4000c000000 */
[----:B------:R-:W-:Y:S02]  /*31d0*/  ULOP3.LUT UR17, UR5, 0x10000, URZ, 0xfc, !UPT ;  /* 0x0001000005117892 */ /* 0x000fe4000f8efcff */
[----:B------:R-:W-:Y:S02]  /*31e0*/  UIADD3 UR23, UPT, UPT, -UR23, URZ, URZ ;  /* 0x000000ff17177290 */ /* 0x000fe4000fffe1ff */
[----:B----4-:R-:W-:Y:S01]  /*31f0*/  UISETP.GE.AND UP4, UPT, UR8, 0x1, UPT ;  /* 0x000000010800788c */ /* 0x010fe2000bf86270 */
[----:B-1----:R-:W-:-:S15]  /*3200*/  R2UR UR24, R0 ;  /* 0x00000000001872ca */ /* 0x002fde00000e0000 */
.L_x_65:
[----:B------:R-:W-:Y:S02]  /*3210*/  LEA R0, R10, UR13, 0x3 ;  /* 0x0000000d0a007c11 */ /* 0x000fe4000f8e18ff */
[----:B------:R-:W-:Y:S02]  /*3220*/  SHF.L.U32 R5, R9, 0x1f, RZ ;  /* 0x0000001f09057819 */ /* 0x000fe400000006ff */
[----:B------:R-:W-:Y:S01]  /*3230*/  PLOP3.LUT P0, PT, PT, PT, UP4, 0x80, 0x8 ;  /* 0x000000000008781c */ /* 0x000fe20003f0f048 */
[----:B------:R-:W-:Y:S01]  /*3240*/  VIADD R3, R0, 0x70 ;  /* 0x0000007000037836 */ /* 0x000fe20000000000 */
[----:B-1----:R-:W1:Y:S02]  /*3250*/  SYNCS.PHASECHK.TRANS64.TRYWAIT P1, [R0+URZ+0x60], R5 ;  /* 0x00006005000075a7 */ /* 0x002e6400080211ff */
[----:B-1-3--:R-:W-:Y:S09]  /*3260*/  @!P1 BRA `(.L_x_59) ;  /* 0x0000005800249947 */ /* 0x00aff20003800000 */
.L_x_124:
[----:B------:R-:W-:Y:S01]  /*3270*/  LEA R4, R10, UR13, 0x4 ;  /* 0x0000000d0a047c11 */ /* 0x000fe2000f8e20ff */
[----:B------:R-:W-:Y:S01]  /*3280*/  @UP4 ULEA UR4, UR10, UR13, 0x3 ;  /* 0x0000000d0a044291 */ /* 0x000fe2000f8e18ff */
[----:B------:R-:W-:Y:S01]  /*3290*/  PLOP3.LUT P2, PT, PT, PT, PT, 0x80, 0x8 ;  /* 0x000000000008781c */ /* 0x000fe20003f4f070 */
[----:B------:R-:W-:Y:S01]  /*32a0*/  ULEA UR18, UR19, UR13, 0x3 ;  /* 0x0000000d13127291 */ /* 0x000fe2000f8e18ff */
[----:B------:R-:W-:Y:S02]  /*32b0*/  PRMT R3, RZ, 0x654, R3 ;  /* 0x00000654ff037816 */ /* 0x000fe40000000003 */
[----:B-1----:R-:W1:Y:S01]  /*32c0*/  LDS.128 R4, [R4+0xf0] ;  /* 0x0000f00004047984 */ /* 0x002e620000000c00 */
[----:B------:R-:W-:Y:S02]  /*32d0*/  @P0 SHF.L.U32 R2, R8, 0x1f, RZ ;  /* 0x0000001f08020819 */ /* 0x000fe400000006ff */
[----:B------:R-:W-:Y:S01]  /*32e0*/  SHF.L.U32 R0, R11, 0x1f, RZ ;  /* 0x0000001f0b007819 */ /* 0x000fe200000006ff */
[----:B------:R-:W-:Y:S01]  /*32f0*/  @!PT LDS RZ, [RZ] ;  /* 0x00000000fffff984 */ /* 0x000fe20000000800 */
[----:B------:R-:W-:Y:S01]  /*3300*/  @!PT LDS RZ, [RZ] ;  /* 0x00000000fffff984 */ /* 0x000fe20000000800 */
[----:B------:R-:W-:Y:S01]  /*3310*/  @!PT LDS RZ, [RZ] ;  /* 0x00000000fffff984 */ /* 0x000fe20000000800 */
[----:B------:R-:W-:Y:S01]  /*3320*/  @!PT LDS RZ, [RZ] ;  /* 0x00000000fffff984 */ /* 0x000fe20000000800 */
[----:B------:R2:W-:Y:S06]  /*3330*/  MEMBAR.ALL.CTA ;  /* 0x0000000000007992 */ /* 0x0005ec0000008000 */
[----:B--2---:R-:W2:Y:S02]  /*3340*/  FENCE.VIEW.ASYNC.S ;  /* 0x00000000000073c6 */ /* 0x004ea40000000000 */
[----:B--2---:R2:W-:Y:S01]  /*3350*/  SYNCS.ARRIVE.TRANS64.RED.A1T0 RZ, [R3+URZ], RZ ;  /* 0x000000ff03ff79a7 */ /* 0x0045e200081004ff */
[----:B------:R2:W3:Y:S01]  /*3360*/  @P0 SYNCS.PHASECHK.TRANS64.TRYWAIT P2, [UR4], R2 ;  /* 0x00000002ff0005a7 */ /* 0x0004e20008041104 */
[----:B-1----:R-:W-:Y:S01]  /*3370*/  LOP3.LUT P1, RZ, R6, 0x1, RZ, 0xc0, !PT ;  /* 0x0000000106ff7812 */ /* 0x002fe2000782c0ff */
[----:B------:R-:W1:Y:S02]  /*3380*/  SYNCS.PHASECHK.TRANS64.TRYWAIT P0, [UR18+0xa0], R0 ;  /* 0x0000a000ff0075a7 */ /* 0x000e640008001112 */
[----:B-123--:R-:W-:Y:S10]  /*3390*/  @!P0 BRA `(.L_x_60) ;  /* 0x0000005400ec8947 */ /* 0x00eff40003800000 */
.L_x_126:
[----:B------:R-:W-:Y:S01]  /*33a0*/  IADD3 R10, PT, PT, R10, 0x1, RZ ;  /* 0x000000010a0a7810 */ /* 0x000fe20007ffe0ff */
[----:B------:R-:W-:Y:S06]  /*33b0*/  BRA.U !UP4, `(.L_x_61) ;  /* 0x000000010c887547 */ /* 0x000fec000b800000 */
[----:B------:R-:W-:Y:S02]  /*33c0*/  ULEA UR14, UR19, UR24, 0x7 ;  /* 0x00000018130e7291 */ /* 0x000fe4000f8e38ff */
[----:B------:R-:W-:Y:S01]  /*33d0*/  UPLOP3.LUT UP2, UPT, UPT, UPT, UPT, 0x40, 0x4 ;  /* 0x000000000004789c */ /* 0x000fe20003f4e870 */
[----:B------:R-:W-:Y:S01]  /*33e0*/  UMOV UR12, UR23 ;  /* 0x00000017000c7c82 */ /* 0x000fe20008000000 */
[----:B------:R-:W-:Y:S01]  /*33f0*/  UMOV UR11, UR22 ;  /* 0x00000016000b7c82 */ /* 0x000fe20008000000 */
[----:B------:R-:W-:-:S08]  /*3400*/  UMOV UR5, UR10 ;  /* 0x0000000a00057c82 */ /* 0x000fd00008000000 */
.L_x_64:
[----:B------:R-:W-:Y:S02]  /*3410*/  UIADD3 UR12, UPT, UPT, UR12, 0x1, URZ ;  /* 0x000000010c0c7890 */ /* 0x000fe4000fffe0ff */
[----:B--2---:R-:W-:Y:S02]  /*3420*/  ULEA UR6, UR5, UR13, 0x3 ;  /* 0x0000000d05067291 */ /* 0x004fe4000f8e18ff */
[----:B------:R-:W-:Y:S01]  /*3430*/  UISETP.NE.AND UP3, UPT, UR12, URZ, UPT ;  /* 0x000000ff0c00728c */ /* 0x000fe2000bf65270 */
[----:B---3--:R-:W-:Y:S10]  /*3440*/  @P2 BRA `(.L_x_62) ;  /* 0x00000000000c2947 */ /* 0x008ff40003800000 */
[----:B-1----:R-:W-:Y:S04]  /*3450*/  SHF.L.U32 R3, R8, 0x1f, RZ ;  /* 0x0000001f08037819 */ /* 0x002fe800000006ff */
[----:B------:R-:W1:Y:S02]  /*3460*/  SYNCS.PHASECHK.TRANS64.TRYWAIT P0, [UR6], R3 ;  /* 0x00000003ff0075a7 */ /* 0x000e640008001106 */
[----:B-1----:R-:W-:Y:S05]  /*3470*/  @!P0 BRA `(.L_x_63) ;  /* 0x0000005400cc8947 */ /* 0x002fea0003800000 */
.L_x_62:
[----:B------:R-:W-:Y:S01]  /*3480*/  UISETP.NE.AND UP0, UPT, UR11, 0x1, UPT ;  /* 0x000000010b00788c */ /* 0x000fe2000bf05270 */
[----:B------:R-:W-:Y:S01]  /*3490*/  PLOP3.LUT P2, PT, PT, PT, PT, 0x80, 0x8 ;  /* 0x000000000008781c */ /* 0x000fe20003f4f070 */
[----:B------:R-:W-:Y:S02]  /*34a0*/  UIADD3 UR4, UPT, UPT, UR5, 0x1, URZ ;  /* 0x0000000105047890 */ /* 0x000fe4000fffe0ff */
[----:B------:R-:W-:Y:S02]  /*34b0*/  ULEA UR8, UR5, UR17, 0x8 ;  /* 0x0000001105087291 */ /* 0x000fe4000f8e40ff */
[----:B------:R-:W-:Y:S01]  /*34c0*/  UISETP.NE.AND UP1, UPT, UR4, 0x3, UPT ;  /* 0x000000030400788c */ /* 0x000fe2000bf25270 */
[----:B------:R-:W-:Y:S01]  /*34d0*/  PLOP3.LUT P0, PT, PT, PT, UP0, 0x80, 0x8 ;  /* 0x000000000008781c */ /* 0x000fe20003f0f008 */
[----:B------:R-:W-:Y:S02]  /*34e0*/  UIADD3 UR11, UPT, UPT, UR11, -0x1, URZ ;  /* 0xffffffff0b0b7890 */ /* 0x000fe4000fffe0ff */
[----:B------:R-:W-:Y:S02]  /*34f0*/  USEL UR7, URZ, 0x1, UP1 ;  /* 0x00000001ff077887 */ /* 0x000fe40008800000 */
[----:B------:R-:W-:Y:S01]  /*3500*/  USEL UR10, UR4, URZ, UP1 ;  /* 0x000000ff040a7287 */ /* 0x000fe20008800000 */
[----:B------:R-:W-:Y:S03]  /*3510*/  UMOV UR9, 0xc0004010 ;  /* 0xc000401000097882 */ /* 0x000fe60000000000 */
[----:B------:R-:W-:Y:S01]  /*3520*/  @UP0 ULEA UR4, UR10, UR13, 0x3 ;  /* 0x0000000d0a040291 */ /* 0x000fe2000f8e18ff */
[----:B------:R-:W-:Y:S01]  /*3530*/  LOP3.LUT R8, R8, UR7, RZ, 0x3c, !PT ;  /* 0x0000000708087c12 */ /* 0x000fe2000f8e3cff */
[----:B------:R-:W-:Y:S03]  /*3540*/  UMOV UR7, 0xc0004010 ;  /* 0xc000401000077882 */ /* 0x000fe60000000000 */
[----:B-1----:R-:W-:Y:S04]  /*3550*/  @P0 SHF.L.U32 R0, R8, 0x1f, RZ ;  /* 0x0000001f08000819 */ /* 0x002fe800000006ff */
[----:B------:R2:W3:Y:S01]  /*3560*/  @P0 SYNCS.PHASECHK.TRANS64.TRYWAIT P2, [UR4], R0 ;  /* 0x00000000ff0005a7 */ /* 0x0004e20008041104 */
[----:B------:R-:W-:Y:S02]  /*3570*/  UIADD3 UR4, UPT, UPT, UR6, 0x18, URZ ;  /* 0x0000001806047890 */ /* 0x000fe4000fffe0ff */
[----:B------:R-:W-:Y:S03]  /*3580*/  ULEA UR6, UR5, UR16, 0x8 ;  /* 0x0000001005067291 */ /* 0x000fe6000f8e40ff */
[----:B------:R-:W-:Y:S06]  /*3590*/  UMOV UR5, UR10 ;  /* 0x0000000a00057c82 */ /* 0x000fec0008000000 */
[----:B------:R2:W-:Y:S01]  /*35a0*/  UTCIMMA gdesc[UR6], gdesc[UR8], tmem[UR14], tmem[UR20], idesc[UR21], UP2 ;  /* 0x00ff1408060075ea */ /* 0x0005e2000900010e */
[----:B------:R-:W-:Y:S01]  /*35b0*/  UPLOP3.LUT UP2, UPT, UPT, UPT, UPT, 0x80, 0x8 ;  /* 0x000000000008789c */ /* 0x000fe20003f4f070 */
[----:B------:R2:W-:Y:S01]  /*35c0*/  UTCBAR.MULTICAST [UR4], URZ, UR15 ;  /* 0x000000ff040073e9 */ /* 0x0005e2000800080f */
[----:B------:R-:W-:Y:S09]  /*35d0*/  BRA.U UP3, `(.L_x_64) ;  /* 0xfffffffd038c7547 */ /* 0x000ff2000b83ffff */
.L_x_61:
[----:B--2---:R-:W-:Y:S01]  /*35e0*/  UIADD3 UR4, UPT, UPT, UR19, 0x1, URZ ;  /* 0x0000000113047890 */ /* 0x004fe2000fffe0ff */
[C---:B------:R-:W-:Y:S01]  /*35f0*/  ISETP.NE.AND P0, PT, R10.reuse, 0x2, PT ;  /* 0x000000020a00780c */ /* 0x040fe20003f05270 */
[----:B------:R-:W-:Y:S02]  /*3600*/  UIADD3 UR5, UPT, UPT, UR18, 0x80, URZ ;  /* 0x0000008012057890 */ /* 0x000fe4000fffe0ff */
[----:B------:R-:W-:Y:S01]  /*3610*/  UISETP.NE.AND UP0, UPT, UR4, 0x4, UPT ;  /* 0x000000040400788c */ /* 0x000fe2000bf05270 */
[----:B-1----:R-:W-:Y:S02]  /*3620*/  SEL R0, RZ, 0x1, P0 ;  /* 0x00000001ff007807 */ /* 0x002fe40000000000 */
[----:B------:R-:W-:Y:S01]  /*3630*/  SEL R10, R10, RZ, P0 ;  /* 0x000000ff0a0a7207 */ /* 0x000fe20000000000 */
[----:B------:R-:W-:Y:S01]  /*3640*/  USEL UR6, URZ, 0x1, UP0 ;  /* 0x00000001ff067887 */ /* 0x000fe20008000000 */
[----:B------:R-:W-:Y:S01]  /*3650*/  LOP3.LUT R9, R9, R0, RZ, 0x3c, !PT ;  /* 0x0000000009097212 */ /* 0x000fe200078e3cff */
[----:B------:R-:W-:Y:S01]  /*3660*/  USEL UR19, UR4, URZ, UP0 ;  /* 0x000000ff04137287 */ /* 0x000fe20008000000 */
[----:B------:R1:W-:Y:S03]  /*3670*/  UTCBAR [UR5], URZ ;  /* 0x000000ff050073e9 */ /* 0x0003e600080000ff */
[----:B------:R-:W-:Y:S01]  /*3680*/  LOP3.LUT R11, R11, UR6, RZ, 0x3c, !PT ;  /* 0x000000060b0b7c12 */ /* 0x000fe2000f8e3cff */
[----:B------:R-:W-:Y:S07]  /*3690*/  @P1 BRA `(.L_x_65) ;  /* 0xfffffff800dc1947 */ /* 0x000fee000383ffff */
[----:B------:R-:W2:Y:S01]  /*36a0*/  S2UR UR8, SR_CgaCtaId ;  /* 0x00000000000879c3 */ /* 0x000ea20000008800 */
[----:B------:R-:W-:Y:S01]  /*36b0*/  ELECT P0, URZ, PT ;  /* 0x0000000000ff782f */ /* 0x000fe20003800000 */
[----:B------:R-:W-:Y:S01]  /*36c0*/  IMAD.MOV.U32 R0, RZ, RZ, 0x1 ;  /* 0x00000001ff007424 */ /* 0x000fe200078e00ff */
[----:B------:R-:W-:Y:S01]  /*36d0*/  UIADD3 UR13, UPT, UPT, UR13, 0xa0, URZ ;  /* 0x000000a00d0d7890 */ /* 0x000fe2000fffe0ff */
[----:B------:R-:W-:Y:S01]  /*36e0*/  SHF.L.U32 R3, R11, 0x1f, RZ ;  /* 0x0000001f0b037819 */ /* 0x000fe200000006ff */
[----:B------:R-:W-:-:S03]  /*36f0*/  UMOV UR4, 0x40 ;  /* 0x0000004000047882 */ /* 0x000fc60000000000 */
[----:B------:R-:W-:Y:S01]  /*3700*/  UVIRTCOUNT.DEALLOC.SMPOOL 0x80 ;  /* 0x000000800000784c */ /* 0x000fe20000000000 */
[----:B--2---:R-:W-:Y:S02]  /*3710*/  ULEA UR8, UR8, UR4, 0x18 ;  /* 0x0000000408087291 */ /* 0x004fe4000f8ec0ff */
[----:B------:R-:W-:-:S07]  /*3720*/  ULEA UR4, UR19, UR13, 0x3 ;  /* 0x0000000d13047291 */ /* 0x000fce000f8e18ff */
[----:B------:R2:W-:Y:S02]  /*3730*/  @P0 STS.U8 [UR8+0x1c], R0 ;  /* 0x00001c00ff000988 */ /* 0x0005e40008000008 */
[----:B------:R-:W4:Y:S02]  /*3740*/  SYNCS.PHASECHK.TRANS64.TRYWAIT P0, [UR4], R3 ;  /* 0x00000003ff0075a7 */ /* 0x000f240008001104 */
[----:B--2-4-:R-:W-:Y:S05]  /*3750*/  @!P0 BRA `(.L_x_66) ;  /* 0x00000054002c8947 */ /* 0x014fea0003800000 */
.L_x_129:
[----:B------:R-:W-:-:S04]  /*3760*/  UIADD3 UR4, UPT, UPT, UR19, 0x1, URZ ;  /* 0x0000000113047890 */ /* 0x000fc8000fffe0ff */
[----:B------:R-:W-:-:S04]  /*3770*/  UISETP.NE.AND UP0, UPT, UR4, 0x4, UPT ;  /* 0x000000040400788c */ /* 0x000fc8000bf05270 */
[----:B------:R-:W-:Y:S02]  /*3780*/  USEL UR6, URZ, 0x1, UP0 ;  /* 0x00000001ff067887 */ /* 0x000fe40008000000 */
[----:B------:R-:W-:-:S04]  /*3790*/  USEL UR4, UR4, URZ, UP0 ;  /* 0x000000ff04047287 */ /* 0x000fc80008000000 */
[----:B-1----:R-:W-:Y:S01]  /*37a0*/  ULEA UR5, UR4, UR13, 0x3 ;  /* 0x0000000d04057291 */ /* 0x002fe2000f8e18ff */
[----:B------:R-:W-:-:S04]  /*37b0*/  LOP3.LUT R2, R11, UR6, RZ, 0x3c, !PT ;  /* 0x000000060b027c12 */ /* 0x000fc8000f8e3cff */
[----:B--2---:R-:W-:-:S04]  /*37c0*/  SHF.L.U32 R3, R2, 0x1f, RZ ;  /* 0x0000001f02037819 */ /* 0x004fc800000006ff */
[----:B------:R-:W1:Y:S02]  /*37d0*/  SYNCS.PHASECHK.TRANS64.TRYWAIT P0, [UR5], R3 ;  /* 0x00000003ff0075a7 */ /* 0x000e640008001105 */
[----:B-1----:R-:W-:Y:S05]  /*37e0*/  @!P0 BRA `(.L_x_67) ;  /* 0x0000005400208947 */ /* 0x002fea0003800000 */
.L_x_131:
        /* <DEDUP_REMOVED lines=9> */
.L_x_133:
[----:B------:R-:W-:-:S04]  /*3880*/  UIADD3 UR4, UPT, UPT, UR4, 0x1, URZ ;  /* 0x0000000104047890 */ /* 0x000fc8000fffe0ff */
[----:B------:R-:W-:-:S04]  /*3890*/  UISETP.NE.AND UP0, UPT, UR4, 0x4, UPT ;  /* 0x000000040400788c */ /* 0x000fc8000bf05270 */
[----:B------:R-:W-:Y:S02]  /*38a0*/  USEL UR5, URZ, 0x1, UP0 ;  /* 0x00000001ff057887 */ /* 0x000fe40008000000 */
[----:B------:R-:W-:-:S04]  /*38b0*/  USEL UR4, UR4, URZ, UP0 ;  /* 0x000000ff04047287 */ /* 0x000fc80008000000 */
[----:B------:R-:W-:Y:S01]  /*38c0*/  ULEA UR4, UR4, UR13, 0x3 ;  /* 0x0000000d04047291 */ /* 0x000fe2000f8e18ff */
[----:B-1----:R-:W-:-:S04]  /*38d0*/  LOP3.LUT R3, R2, UR5, RZ, 0x3c, !PT ;  /* 0x0000000502037c12 */ /* 0x002fc8000f8e3cff */
[----:B------:R-:W-:-:S04]  /*38e0*/  SHF.L.U32 R3, R3, 0x1f, RZ ;  /* 0x0000001f03037819 */ /* 0x000fc800000006ff */
[----:B------:R-:W1:Y:S02]  /*38f0*/  SYNCS.PHASECHK.TRANS64.TRYWAIT P0, [UR4], R3 ;  /* 0x00000003ff0075a7 */ /* 0x000e640008001104 */
[----:B-1----:R-:W-:Y:S05]  /*3900*/  @!P0 BRA `(.L_x_69) ;  /* 0x0000005400088947 */ /* 0x002fea0003800000 */
.L_x_135:
[----:B------:R-:W-:Y:S01]  /*3910*/  NOP ;  /* 0x0000000000007918 */ /* 0x000fe20000000000 */
[----:B-1----:R-:W1:Y:S01]  /*3920*/  LDS R0, [UR8+0x14] ;  /* 0x00001408ff007984 */ /* 0x002e620008000800 */
[----:B------:R-:W-:Y:S01]  /*3930*/  ULOP3.LUT UR4, UR24, 0xffff, URZ, 0xc0, !UPT ;  /* 0x0000ffff18047892 */ /* 0x000fe2000f8ec0ff */
[----:B------:R-:W-:Y:S01]  /*3940*/  UMOV UR5, 0xffff ;  /* 0x0000ffff00057882 */ /* 0x000fe20000000000 */
[----:B------:R-:W-:Y:S02]  /*3950*/  UMOV UR6, 0x1 ;  /* 0x0000000100067882 */ /* 0x000fe40000000000 */
[----:B------:R-:W-:-:S04]  /*3960*/  USHF.R.U32.HI UR4, URZ, 0x5, UR4 ;  /* 0x00000005ff047899 */ /* 0x000fc80008011604 */
[----:B------:R-:W-:Y:S02]  /*3970*/  USHF.L.U32 UR5, UR5, UR4, URZ ;  /* 0x0000000405057299 */ /* 0x000fe400080006ff */
[----:B------:R-:W-:-:S04]  /*3980*/  USHF.L.U32 UR4, UR6, UR4, URZ ;  /* 0x0000000406047299 */ /* 0x000fc800080006ff */
[----:B-1----:R-:W-:-:S04]  /*3990*/  LOP3.LUT R0, R0, UR5, RZ, 0xc0, !PT ;  /* 0x0000000500007c12 */ /* 0x002fc8000f8ec0ff */
[----:B------:R-:W-:-:S13]  /*39a0*/  ISETP.NE.AND P0, PT, R0, UR5, PT ;  /* 0x0000000500007c0c */ /* 0x000fda000bf05270 */
[----:B------:R-:W-:Y:S05]  /*39b0*/  @P0 BRA `(.L_x_70) ;  /* 0x0000000000580947 */ /* 0x000fea0003800000 */
[----:B------:R-:W1:Y:S02]  /*39c0*/  LDS R0, [UR8+0x18] ;  /* 0x00001808ff007984 */ /* 0x000e640008000800 */
[----:B-1----:R-:W-:-:S04]  /*39d0*/  LOP3.LUT R0, R0, UR4, RZ, 0xc0, !PT ;  /* 0x0000000400007c12 */ /* 0x002fc8000f8ec0ff */
[----:B------:R-:W-:-:S13]  /*39e0*/  ISETP.NE.AND P0, PT, R0, UR4, PT ;  /* 0x0000000400007c0c */ /* 0x000fda000bf05270 */
[----:B------:R-:W-:Y:S05]  /*39f0*/  @P0 BRA `(.L_x_71) ;  /* 0x00000000003c0947 */ /* 0x000fea0003800000 */
[----:B------:R-:W1:Y:S01]  /*3a00*/  S2R R2, SR_LANEID ;  /* 0x0000000000027919 */ /* 0x000e620000000000 */
[----:B------:R-:W-:Y:S01]  /*3a10*/  ULOP3.LUT UR5, URZ, UR5, URZ, 0x33, !UPT ;  /* 0x00000005ff057292 */ /* 0x000fe2000f8e33ff */
[----:B------:R-:W-:Y:S01]  /*3a20*/  LOP3.LUT R4, RZ, UR4, RZ, 0x33, !PT ;  /* 0x00000004ff047c12 */ /* 0x000fe2000f8e33ff */
[----:B------:R-:W-:Y:S02]  /*3a30*/  VOTEU.ANY UR4, UPT, PT ;  /* 0x0000000000047886 */ /* 0x000fe400038e0100 */
[----:B------:R-:W-:Y:S01]  /*3a40*/  UFLO.U32 UR4, UR4 ;  /* 0x00000004000472bd */ /* 0x000fe200080e0000 */
[----:B------:R-:W2:Y:S01]  /*3a50*/  REDUX UR6, R4 ;  /* 0x00000000040673c4 */ /* 0x000ea20000000000 */
[----:B------:R-:W-:-:S06]  /*3a60*/  IMAD.U32 R0, RZ, RZ, UR5 ;  /* 0x00000005ff007e24 */ /* 0x000fcc000f8e00ff */
[----:B------:R4:W-:Y:S01]  /*3a70*/  UTCATOMSWS.AND URZ, UR5 ;  /* 0x0000000500ff79e3 */ /* 0x0009e20008000000 */
[----:B------:R-:W3:Y:S01]  /*3a80*/  REDUX UR7, R0 ;  /* 0x00000000000773c4 */ /* 0x000ee20000000000 */
[----:B-1----:R-:W-:Y:S01]  /*3a90*/  ISETP.EQ.U32.AND P0, PT, R2, UR4, PT ;  /* 0x0000000402007c0c */ /* 0x002fe2000bf02070 */
[----:B--2---:R-:W-:Y:S01]  /*3aa0*/  IMAD.U32 R2, RZ, RZ, UR6 ;  /* 0x00000006ff027e24 */ /* 0x004fe2000f8e00ff */
[----:B---3--:R-:W-:-:S11]  /*3ab0*/  MOV R3, UR7 ;  /* 0x0000000700037c02 */ /* 0x008fd60008000f00 */
[----:B------:R4:W-:Y:S04]  /*3ac0*/  @P0 ATOMS.AND RZ, [UR8+0x14], R3 ;  /* 0x00001403ffff098c */ /* 0x0009e8000a800008 */
[----:B------:R4:W-:Y:S01]  /*3ad0*/  @P0 ATOMS.AND RZ, [UR8+0x18], R2 ;  /* 0x00001802ffff098c */ /* 0x0009e2000a800008 */
[----:B------:R-:W-:Y:S05]  /*3ae0*/  BRA `(.L_x_72) ;  /* 0x0000000000147947 */ /* 0x000fea0003800000 */
.L_x_71:
[----:B------:R-:W-:Y:S02]  /*3af0*/  MOV R2, 0x3b10 ;  /* 0x00003b1000027802 */ /* 0x000fe40000000f00 */
[----:B---3-5:R-:W-:Y:S05]  /*3b00*/  CALL.REL.NOINC `($__internal_0_$__cuda_sm10x_tcgen05_guardrail_trap_col_being_dealloced_not_returned_by_alloc) ;  /* 0x0000005400647944 */ /* 0x028fea0003c00000 */
[----:B------:R-:W-:Y:S05]  /*3b10*/  BRA `(.L_x_72) ;  /* 0x0000000000087947 */ /* 0x000fea0003800000 */
.L_x_70:
[----:B------:R-:W-:Y:S02]  /*3b20*/  MOV R2, 0x3b40 ;  /* 0x00003b4000027802 */ /* 0x000fe40000000f00 */
[----:B---3-5:R-:W-:Y:S05]  /*3b30*/  CALL.REL.NOINC `($__internal_2_$__cuda_sm10x_tcgen05_guardrail_trap_unallocated_columns_being_dealloced) ;  /* 0x0000005400707944 */ /* 0x028fea0003c00000 */
.L_x_72:
[----:B------:R-:W-:Y:S01]  /*3b40*/  NOP ;  /* 0x0000000000007918 */ /* 0x000fe20000000000 */
[----:B----4-:R-:W-:Y:S05]  /*3b50*/  EXIT ;  /* 0x000000000000794d */ /* 0x010fea0003800000 */
.L_x_54:
[----:B------:R-:W-:-:S09]  /*3b60*/  UISETP.NE.OR UP0, UPT, UR17, 0x3, !UP3 ;  /* 0x000000031100788c */ /* 0x000fd2000df05670 */
[----:B------:R-:W-:Y:S05]  /*3b70*/  BRA.U UP0, `(.L_x_73) ;  /* 0x0000000d00807547 */ /* 0x000fea000b800000 */
[----:B------:R-:W1:Y:S01]  /*3b80*/  LDCU UR32, c[0x0][0x370] ;  /* 0x00006e00ff2077ac */ /* 0x000e620008000800 */
[----:B------:R-:W2:Y:S01]  /*3b90*/  LDC.64 R16, c[0x0][0x348] ;  /* 0x0000d200ff107b82 */ /* 0x000ea20000000a00 */
[----:B------:R-:W-:Y:S02]  /*3ba0*/  HFMA2 R13, -RZ, RZ, 0, 0 ;  /* 0x00000000ff0d7431 */ /* 0x000fe400000001ff */
[----:B------:R-:W-:Y:S01]  /*3bb0*/  IMAD.MOV.U32 R15, RZ, RZ, 0x1 ;  /* 0x00000001ff0f7424 */ /* 0x000fe200078e00ff */
[----:B------:R-:W1:Y:S01]  /*3bc0*/  LDCU.128 UR28, c[0x0][0xb10] ;  /* 0x00016200ff1c77ac */ /* 0x000e620008000c00 */
[----:B------:R-:W-:Y:S01]  /*3bd0*/  IMAD.MOV.U32 R14, RZ, RZ, RZ ;  /* 0x000000ffff0e7224 */ /* 0x000fe200078e00ff */
[----:B------:R-:W-:Y:S01]  /*3be0*/  MOV R7, 0x2000 ;  /* 0x0000200000077802 */ /* 0x000fe20000000f00 */
[----:B------:R-:W3:Y:S01]  /*3bf0*/  LDCU UR27, c[0x0][0x374] ;  /* 0x00006e80ff1b77ac */ /* 0x000ee20008000800 */
[----:B------:R-:W4:Y:S01]  /*3c00*/  LDC.64 R2, c[0x0][0x888] ;  /* 0x00022200ff027b82 */ /* 0x000f220000000a00 */
[----:B------:R-:W3:Y:S01]  /*3c10*/  LDCU UR15, c[0x0][0xb0c] ;  /* 0x00016180ff0f77ac */ /* 0x000ee20008000800 */
[----:B------:R-:W2:Y:S06]  /*3c20*/  LDCU UR38, c[0x0][0xb20] ;  /* 0x00016400ff2677ac */ /* 0x000eac0008000800 */
[----:B------:R-:W4:Y:S01]  /*3c30*/  LDC.64 R4, c[0x0][0x890] ;  /* 0x00022400ff047b82 */ /* 0x000f220000000a00 */
[----:B------:R-:W2:Y:S01]  /*3c40*/  LDCU UR4, c[0x0][0xb30] ;  /* 0x00016600ff0477ac */ /* 0x000ea20008000800 */
[----:B------:R-:W-:Y:S01]  /*3c50*/  UMOV UR21, 0x400 ;  /* 0x0000040000157882 */ /* 0x000fe20000000000 */
[----:B-1----:R-:W-:-:S02]  /*3c60*/  UIMAD.WIDE.U32 UR6, UR32, UR28, URZ ;  /* 0x0000001c200672a5 */ /* 0x002fc4000f8e00ff */
[----:B---3--:R-:W-:Y:S02]  /*3c70*/  UIMAD.WIDE.U32 UR8, UR27, UR31, URZ ;  /* 0x0000001f1b0872a5 */ /* 0x008fe4000f8e00ff */
[----:B------:R-:W-:Y:S02]  /*3c80*/  ULEA UR21, UR45, UR21, 0x18 ;  /* 0x000000152d157291 */ /* 0x000fe4000f8ec0ff */
[----:B------:R-:W-:Y:S02]  /*3c90*/  UPLOP3.LUT UP3, UPT, UPT, UPT, UPT, 0x40, 0x4 ;  /* 0x000000000004789c */ /* 0x000fe40003f6e870 */
[----:B------:R-:W-:Y:S01]  /*3ca0*/  UIADD3 UR33, UPT, UPT, UR21, 0x38, URZ ;  /* 0x0000003815217890 */ /* 0x000fe2000fffe0ff */
[----:B------:R-:W-:Y:S01]  /*3cb0*/  UMOV UR6, UR7 ;  /* 0x0000000700067c82 */ /* 0x000fe20008000000 */
[----:B------:R-:W-:Y:S01]  /*3cc0*/  UMOV UR34, UR9 ;  /* 0x0000000900227c82 */ /* 0x000fe20008000000 */
[----:B------:R-:W-:Y:S02]  /*3cd0*/  UISETP.GE.AND UP0, UPT, UR42, 0x1, UPT ;  /* 0x000000012a00788c */ /* 0x000fe4000bf06270 */
[----:B------:R-:W-:Y:S01]  /*3ce0*/  UISETP.NE.AND UP4, UPT, UR42, 0x1, UPT ;  /* 0x000000012a00788c */ /* 0x000fe2000bf85270 */
[----:B------:R-:W1:Y:S01]  /*3cf0*/  LDCU.64 UR22, c[0x0][0xb28] ;  /* 0x00016500ff1677ac */ /* 0x000e620008000a00 */
[----:B------:R-:W-:-:S02]  /*3d00*/  UISETP.NE.AND UP6, UPT, UR15, 0x1, UPT ;  /* 0x000000010f00788c */ /* 0x000fc4000bfc5270 */
[----:B------:R-:W-:Y:S02]  /*3d10*/  UISETP.NE.AND UP5, UPT, UR30, 0x1, UPT ;  /* 0x000000011e00788c */ /* 0x000fe4000bfa5270 */
[----:B------:R-:W-:Y:S02]  /*3d20*/  UIADD3 UR17, UPT, UPT, UR21, 0x30, URZ ;  /* 0x0000003015117890 */ /* 0x000fe4000fffe0ff */
[----:B------:R-:W-:Y:S02]  /*3d30*/  UPRMT UR33, UR45, 0x654, UR33 ;  /* 0x000006542d217896 */ /* 0x000fe40008000021 */
[----:B------:R-:W-:Y:S02]  /*3d40*/  USHF.R.U32.HI UR35, URZ, UR29, UR6 ;  /* 0x0000001dff237299 */ /* 0x000fe40008011606 */
[----:B--2---:R-:W-:Y:S02]  /*3d50*/  USHF.R.U32.HI UR34, URZ, UR38, UR34 ;  /* 0x00000026ff227299 */ /* 0x004fe40008011622 */
[----:B------:R-:W-:-:S11]  /*3d60*/  UISETP.NE.AND UP2, UPT, UR4, 0x1, UPT ;  /* 0x000000010400788c */ /* 0x000fd6000bf45270 */
.L_x_82:
[C---:B------:R-:W-:Y:S02]  /*3d70*/  LEA R12, R14.reuse, UR21, 0x3 ;  /* 0x000000150e0c7c11 */ /* 0x040fe4000f8e18ff */
[----:B------:R-:W-:Y:S02]  /*3d80*/  SHF.L.U32 R9, R13, 0x1f, RZ ;  /* 0x0000001f0d097819 */ /* 0x000fe400000006ff */
[----:B------:R-:W-:Y:S02]  /*3d90*/  LEA R10, R14, UR21, 0x4 ;  /* 0x000000150e0a7c11 */ /* 0x000fe4000f8e20ff */
[----:B--2---:R-:W2:Y:S02]  /*3da0*/  SYNCS.PHASECHK.TRANS64.TRYWAIT P0, [R12+URZ+0x60], R9 ;  /* 0x000060090c0075a7 */ /* 0x004ea400080011ff */
[----:B--2---:R-:W-:Y:S05]  /*3db0*/  @!P0 BRA `(.L_x_74) ;  /* 0x0000004c00f48947 */ /* 0x004fea0003800000 */
.L_x_136:
[----:B--2---:R-:W2:Y:S01]  /*3dc0*/  LDS.128 R8, [R10+0xf0] ;  /* 0x0000f0000a087984 */ /* 0x004ea20000000c00 */
[----:B------:R-:W-:Y:S01]  /*3dd0*/  UISETP.GE.AND UP0, UPT, UR42, 0x1, UPT ;  /* 0x000000012a00788c */ /* 0x000fe2000bf06270 */
[----:B------:R-:W-:Y:S01]  /*3de0*/  @!PT LDS RZ, [RZ] ;  /* 0x00000000fffff984 */ /* 0x000fe20000000800 */
[----:B------:R-:W-:Y:S01]  /*3df0*/  @!PT LDS RZ, [RZ] ;  /* 0x00000000fffff984 */ /* 0x000fe20000000800 */
[----:B------:R-:W-:Y:S01]  /*3e00*/  @!PT LDS RZ, [RZ] ;  /* 0x00000000fffff984 */ /* 0x000fe20000000800 */
[----:B------:R-:W-:Y:S01]  /*3e10*/  @!PT LDS RZ, [RZ] ;  /* 0x00000000fffff984 */ /* 0x000fe20000000800 */
[----:B------:R3:W-:Y:S06]  /*3e20*/  MEMBAR.ALL.CTA ;  /* 0x0000000000007992 */ /* 0x0007ec0000008000 */
[----:B---3--:R-:W3:Y:S01]  /*3e30*/  FENCE.VIEW.ASYNC.S ;  /* 0x00000000000073c6 */ /* 0x008ee20000000000 */
[----:B--2---:R-:W-:Y:S11]  /*3e40*/  LOP3.LUT P0, RZ, R10, 0x1, RZ, 0xc0, !PT ;  /* 0x000000010aff7812 */ /* 0x004ff6000780c0ff */
[----:B------:R-:W-:Y:S02]  /*3e50*/  @!UPT UIADD3 URZ, UPT, UPT, URZ, URZ, URZ ;  /* 0x000000fffffff290 */ /* 0x000fe4000fffe0ff */
[----:B---3--:R-:W-:Y:S01]  /*3e60*/  VOTEU.ANY UP1, P0 ;  /* 0x0000000000ff7886 */ /* 0x008fe20000020100 */
[----:B------:R-:W-:Y:S11]  /*3e70*/  PLOP3.LUT P0, PT, PT, PT, UP1, 0x80, 0x8 ;  /* 0x000000000008781c */ /* 0x000ff60003f0f018 */
[----:B------:R-:W-:Y:S02]  /*3e80*/  @!UPT UIADD3 URZ, UPT, UPT, URZ, URZ, URZ ;  /* 0x000000fffffff290 */ /* 0x000fe4000fffe0ff */
[----:B------:R-:W-:Y:S02]  /*3e90*/  @P0 SHF.R.U32.HI R0, RZ, 0x10, R9 ;  /* 0x00000010ff000819 */ /* 0x000fe40000011609 */
[----:B------:R-:W-:Y:S02]  /*3ea0*/  @P0 MOV R6, R8 ;  /* 0x0000000800060202 */ /* 0x000fe40000000f00 */
[----:B------:R-:W-:Y:S01]  /*3eb0*/  @P0 R2UR UR4, R0 ;  /* 0x00000000000402ca */ /* 0x000fe200000e0000 */
[----:B------:R-:W-:Y:S01]  /*3ec0*/  VIADD R0, R12, 0x70 ;  /* 0x000000700c007836 */ /* 0x000fe20000000000 */
[----:B------:R-:W-:Y:S02]  /*3ed0*/  @P0 LOP3.LUT R8, R9, 0xffff, RZ, 0xc0, !PT ;  /* 0x0000ffff09080812 */ /* 0x000fe400078ec0ff */
[----:B------:R-:W-:Y:S02]  /*3ee0*/  @P0 R2UR UR6, R6 ;  /* 0x00000000060602ca */ /* 0x000fe400000e0000 */
[----:B------:R-:W-:Y:S02]  /*3ef0*/  PRMT R0, RZ, 0x654, R0 ;  /* 0x00000654ff007816 */ /* 0x000fe40000000000 */
[----:B------:R-:W-:Y:S02]  /*3f00*/  @P0 R2UR UR5, R8 ;  /* 0x00000000080502ca */ /* 0x000fe400000e0000 */
[----:B------:R2:W-:Y:S03]  /*3f10*/  SYNCS.ARRIVE.TRANS64.RED.A1T0 RZ, [R0+URZ], RZ ;  /* 0x000000ff00ff79a7 */ /* 0x0005e600081004ff */
[----:B------:R-:W-:Y:S04]  /*3f20*/  @UP1 UMOV UR26, UR4 ;  /* 0x00000004001a1c82 */ /* 0x000fe80008000000 */
[----:B------:R-:W-:Y:S04]  /*3f30*/  @UP1 UMOV UR14, UR6 ;  /* 0x00000006000e1c82 */ /* 0x000fe80008000000 */
[----:B------:R-:W-:Y:S01]  /*3f40*/  @UP1 UMOV UR13, UR5 ;  /* 0x00000005000d1c82 */ /* 0x000fe20008000000 */
[----:B------:R-:W-:Y:S05]  /*3f50*/  BRA.U !UP0, `(.L_x_75) ;  /* 0x0000000108a47547 */ /* 0x000fea000b800000 */
[----:B------:R-:W-:Y:S02]  /*3f60*/  UIMAD.WIDE.U32 UR8, UR13, UR31, URZ ;  /* 0x0000001f0d0872a5 */ /* 0x000fe4000f8e00ff */
[----:B------:R-:W-:Y:S02]  /*3f70*/  UIMAD.WIDE.U32 UR10, UR14, UR28, URZ ;  /* 0x0000001c0e0a72a5 */ /* 0x000fe4000f8e00ff */
[----:B------:R-:W-:Y:S02]  /*3f80*/  USEL UR4, UR27, UR34, !UP5 ;  /* 0x000000221b047287 */ /* 0x000fe4000e800000 */
[----:B------:R-:W-:Y:S02]  /*3f90*/  USEL UR7, UR32, UR35, !UP6 ;  /* 0x0000002320077287 */ /* 0x000fe4000f000000 */
[----:B-1----:R-:W-:Y:S02]  /*3fa0*/  UIMAD.WIDE.U32 UR18, UR4, UR22, URZ ;  /* 0x00000016041272a5 */ /* 0x002fe4000f8e00ff */
[----:B------:R-:W-:Y:S01]  /*3fb0*/  UIMAD.WIDE.U32 UR24, UR7, UR22, URZ ;  /* 0x00000016071872a5 */ /* 0x000fe2000f8e00ff */
[----:B------:R-:W-:Y:S02]  /*3fc0*/  UMOV UR5, UR9 ;  /* 0x0000000900057c82 */ /* 0x000fe40008000000 */
[----:B------:R-:W-:Y:S03]  /*3fd0*/  USHF.R.U32.HI UR6, URZ, UR38, UR5 ;  /* 0x00000026ff067299 */ /* 0x000fe60008011605 */
[----:B------:R-:W-:Y:S01]  /*3fe0*/  UMOV UR5, UR11 ;  /* 0x0000000b00057c82 */ /* 0x000fe20008000000 */
[----:B------:R-:W-:Y:S02]  /*3ff0*/  USEL UR6, UR13, UR6, !UP5 ;  /* 0x000000060d067287 */ /* 0x000fe4000e800000 */
[----:B------:R-:W-:Y:S02]  /*4000*/  USHF.R.U32.HI UR8, URZ, UR29, UR5 ;  /* 0x0000001dff087299 */ /* 0x000fe40008011605 */
[----:B------:R-:W-:Y:S01]  /*4010*/  UIMAD.WIDE.U32 UR10, UR6, UR22, URZ ;  /* 0x00000016060a72a5 */ /* 0x000fe2000f8e00ff */
[----:B------:R-:W-:Y:S02]  /*4020*/  UMOV UR5, UR19 ;  /* 0x0000001300057c82 */ /* 0x000fe40008000000 */
[----:B------:R-:W-:Y:S03]  /*4030*/  @UP4 USHF.R.U32.HI UR4, URZ, UR23, UR5 ;  /* 0x00000017ff044299 */ /* 0x000fe60008011605 */
[----:B------:R-:W-:Y:S01]  /*4040*/  UMOV UR5, UR25 ;  /* 0x0000001900057c82 */ /* 0x000fe20008000000 */
[----:B------:R-:W-:Y:S02]  /*4050*/  UIMAD UR4, UR42, UR4, URZ ;  /* 0x000000042a0472a4 */ /* 0x000fe4000f8e02ff */
[----:B------:R-:W-:Y:S02]  /*4060*/  @UP4 USHF.R.U32.HI UR7, URZ, UR23, UR5 ;  /* 0x00000017ff074299 */ /* 0x000fe40008011605 */
[----:B------:R-:W-:Y:S02]  /*4070*/  USEL UR5, UR14, UR8, !UP6 ;  /* 0x000000080e057287 */ /* 0x000fe4000f000000 */
[----:B------:R-:W-:Y:S02]  /*4080*/  UIMAD UR8, UR42, UR7, URZ ;  /* 0x000000072a0872a4 */ /* 0x000fe4000f8e02ff */
[----:B------:R-:W-:Y:S03]  /*4090*/  UISETP.GE.AND UP0, UPT, UR6, UR4, UPT ;  /* 0x000000040600728c */ /* 0x000fe6000bf06270 */
[----:B------:R-:W-:Y:S01]  /*40a0*/  UMOV UR4, UR11 ;  /* 0x0000000b00047c82 */ /* 0x000fe20008000000 */
[----:B------:R-:W-:Y:S02]  /*40b0*/  UISETP.GE.OR UP0, UPT, UR5, UR8, UP0 ;  /* 0x000000080500728c */ /* 0x000fe40008706670 */
[----:B------:R-:W-:Y:S02]  /*40c0*/  USHF.R.U32.HI UR4, URZ, UR23, UR4 ;  /* 0x00000017ff047299 */ /* 0x000fe40008011604 */
[----:B------:R-:W-:Y:S02]  /*40d0*/  UIMAD.WIDE.U32 UR8, UR5, UR22, URZ ;  /* 0x00000016050872a5 */ /* 0x000fe4000f8e00ff */
[----:B------:R-:W-:Y:S04]  /*40e0*/  USEL UR10, UR6, UR4, !UP4 ;  /* 0x00000004060a7287 */ /* 0x000fe8000e000000 */
[----:B------:R-:W-:Y:S01]  /*40f0*/  UIADD3 UR11, UPT, UPT, -UR10, URZ, URZ ;  /* 0x000000ff0a0b7290 */ /* 0x000fe2000fffe1ff */
[----:B------:R-:W-:Y:S02]  /*4100*/  @!UP0 UMOV UR4, UR9 ;  /* 0x0000000900048c82 */ /* 0x000fe40008000000 */
[----:B------:R-:W-:Y:S02]  /*4110*/  @!UP0 USHF.R.U32.HI UR4, URZ, UR23, UR4 ;  /* 0x00000017ff048299 */ /* 0x000fe40008011604 */
[----:B------:R-:W-:Y:S02]  /*4120*/  UIMAD UR8, UR42, UR11, UR6 ;  /* 0x0000000b2a0872a4 */ /* 0x000fe4000f8e0206 */
[----:B------:R-:W-:Y:S04]  /*4130*/  @!UP0 USEL UR4, UR5, UR4, !UP4 ;  /* 0x0000000405048287 */ /* 0x000fe8000e000000 */
[----:B------:R-:W-:Y:S02]  /*4140*/  @!UP0 UIMAD UR8, UR7, UR8, UR4 ;  /* 0x00000008070882a4 */ /* 0x000fe4000f8e0204 */
[----:B------:R-:W-:Y:S02]  /*4150*/  @!UP0 UIADD3 UR9, UPT, UPT, UR10, -UR4, URZ ;  /* 0x800000040a098290 */ /* 0x000fe4000fffe0ff */
[----:B------:R-:W-:Y:S02]  /*4160*/  UIADD3 UR4, UPT, UPT, -UR5, URZ, URZ ;  /* 0x000000ff05047290 */ /* 0x000fe4000fffe1ff */
[----:B------:R-:W-:Y:S02]  /*4170*/  UIADD3 UR7, UPT, UPT, -UR6, URZ, URZ ;  /* 0x000000ff06077290 */ /* 0x000fe4000fffe1ff */
[----:B------:R-:W-:Y:S02]  /*4180*/  @!UP0 UIMAD UR6, UR9, UR42, UR5 ;  /* 0x0000002a090682a4 */ /* 0x000fe4000f8e0205 */
[----:B------:R-:W-:Y:S02]  /*4190*/  UIMAD UR14, UR15, UR4, UR14 ;  /* 0x000000040f0e72a4 */ /* 0x000fe4000f8e020e */
[----:B------:R-:W-:Y:S01]  /*41a0*/  UIMAD UR13, UR30, UR7, UR13 ;  /* 0x000000071e0d72a4 */ /* 0x000fe2000f8e020d */
[----:B------:R-:W-:Y:S02]  /*41b0*/  @!UP0 UMOV UR5, UR8 ;  /* 0x0000000800058c82 */ /* 0x000fe40008000000 */
[----:B------:R-:W-:Y:S02]  /*41c0*/  UIMAD UR14, UR5, UR15, UR14 ;  /* 0x0000000f050e72a4 */ /* 0x000fe4000f8e020e */
[----:B------:R-:W-:Y:S11]  /*41d0*/  UIMAD UR13, UR6, UR30, UR13 ;  /* 0x0000001e060d72a4 */ /* 0x000ff6000f8e020d */
[----:B------:R-:W-:Y:S01]  /*41e0*/  @!UPT UIADD3 URZ, UPT, UPT, URZ, URZ, URZ ;  /* 0x000000fffffff290 */ /* 0x000fe2000fffe0ff */
.L_x_75:
[----:B------:R-:W3:Y:S01]  /*41f0*/  @!UP2 LDCU.128 UR8, c[0x0][0xb10] ;  /* 0x00016200ff08a7ac */ /* 0x000ee20008000c00 */
[C---:B----4-:R-:W-:Y:S02]  /*4200*/  ISETP.NE.U32.AND P1, PT, R4.reuse, RZ, PT ;  /* 0x000000ff0400720c */ /* 0x050fe40003f25070 */
[----:B------:R-:W-:Y:S02]  /*4210*/  ISETP.NE.U32.AND P0, PT, R4, RZ, PT ;  /* 0x000000ff0400720c */ /* 0x000fe40003f05070 */
[C---:B------:R-:W-:Y:S02]  /*4220*/  ISETP.NE.AND.EX P1, PT, R5.reuse, RZ, PT, P1 ;  /* 0x000000ff0500720c */ /* 0x040fe40003f25310 */
[----:B------:R-:W-:Y:S01]  /*4230*/  ISETP.NE.AND.EX P0, PT, R5, RZ, PT, P0 ;  /* 0x000000ff0500720c */ /* 0x000fe20003f05300 */
[----:B------:R-:W4:Y:S01]  /*4240*/  @!UP2 LDCU UR5, c[0x0][0xb0c] ;  /* 0x00016180ff05a7ac */ /* 0x000f220008000800 */
[----:B------:R-:W-:Y:S01]  /*4250*/  SHF.L.U32 R9, R15, 0x1f, RZ ;  /* 0x0000001f0f097819 */ /* 0x000fe200000006ff */
[----:B------:R-:W-:Y:S02]  /*4260*/  USHF.L.U32 UR19, UR16, 0x7, URZ ;  /* 0x0000000710137899 */ /* 0x000fe400080006ff */
[----:B------:R-:W-:Y:S02]  /*4270*/  USHF.L.U32 UR18, UR20, 0x7, URZ ;  /* 0x0000000714127899 */ /* 0x000fe400080006ff */
[----:B---3--:R-:W-:Y:S07]  /*4280*/  UIMAD.WIDE.U32 UR6, UR14, UR8, URZ ;  /* 0x000000080e0672a5 */ /* 0x008fee000f8e00ff */
[----:B------:R-:W-:Y:S01]  /*4290*/  @!UP2 UMOV UR4, UR7 ;  /* 0x000000070004ac82 */ /* 0x000fe20008000000 */
[----:B----4-:R-:W-:Y:S02]  /*42a0*/  @!UP2 UISETP.NE.AND UP0, UPT, UR5, 0x1, UPT ;  /* 0x000000010500a88c */ /* 0x010fe4000bf05270 */
[----:B------:R-:W-:Y:S02]  /*42b0*/  @!UP2 USHF.R.U32.HI UR4, URZ, UR9, UR4 ;  /* 0x00000009ff04a299 */ /* 0x000fe40008011604 */
[----:B------:R-:W-:Y:S02]  /*42c0*/  UIMAD.WIDE.U32 UR6, UR13, UR11, URZ ;  /* 0x0000000b0d0672a5 */ /* 0x000fe4000f8e00ff */
[----:B------:R-:W-:Y:S02]  /*42d0*/  @!UP2 USEL UR8, UR14, UR4, !UP0 ;  /* 0x000000040e08a287 */ /* 0x000fe4000c000000 */
[----:B------:R-:W-:Y:S03]  /*42e0*/  @!UP2 UISETP.NE.AND UP0, UPT, UR10, 0x1, UPT ;  /* 0x000000010a00a88c */ /* 0x000fe6000bf05270 */
[----:B------:R-:W-:Y:S02]  /*42f0*/  @!UP2 UMOV UR6, UR7 ;  /* 0x000000070006ac82 */ /* 0x000fe40008000000 */
[----:B------:R-:W3:Y:S02]  /*4300*/  @!UP2 LDCU UR4, c[0x0][0xb20] ;  /* 0x00016400ff04a7ac */ /* 0x000ee40008000800 */
[----:B---3--:R-:W-:Y:S04]  /*4310*/  @!UP2 USHF.R.U32.HI UR6, URZ, UR4, UR6 ;  /* 0x00000004ff06a299 */ /* 0x008fe80008011606 */
[----:B------:R-:W-:Y:S04]  /*4320*/  @!UP2 USEL UR6, UR13, UR6, !UP0 ;  /* 0x000000060d06a287 */ /* 0x000fe8000c000000 */
[----:B------:R-:W-:Y:S02]  /*4330*/  @!UP2 UIADD3 UR4, UPT, UPT, -UR8, UR6, URZ ;  /* 0x000000060804a290 */ /* 0x000fe4000fffe1ff */
[----:B------:R-:W-:Y:S02]  /*4340*/  @!UP2 UIADD3 UR6, UPT, UPT, UR8, -UR6, URZ ;  /* 0x800000060806a290 */ /* 0x000fe4000fffe0ff */
[----:B------:R-:W-:Y:S02]  /*4350*/  @!UP2 UIMAD UR14, UR4, UR5, UR14 ;  /* 0x00000005040ea2a4 */ /* 0x000fe4000f8e020e */
[----:B------:R-:W-:Y:S01]  /*4360*/  @!UP2 UIMAD UR13, UR6, UR10, UR13 ;  /* 0x0000000a060da2a4 */ /* 0x000fe2000f8e020d */
[----:B------:R-:W-:Y:S11]  /*4370*/  BRA.U UP3, `(.L_x_76) ;  /* 0x0000000103107547 */ /* 0x000ff6000b800000 */
[----:B--2---:R-:W-:Y:S04]  /*4380*/  MOV R0, UR37 ;  /* 0x0000002500007c02 */ /* 0x004fe80008000f00 */
[----:B------:R-:W-:Y:S04]  /*4390*/  SHF.L.U32 R11, R0, 0x1f, RZ ;  /* 0x0000001f000b7819 */ /* 0x000fe800000006ff */
[----:B------:R-:W2:Y:S02]  /*43a0*/  SYNCS.PHASECHK.TRANS64.TRYWAIT P2, [UR21+0x58], R11 ;  /* 0x0000580bff0075a7 */ /* 0x000ea40008041115 */
[----:B--2---:R-:W-:Y:S05]  /*43b0*/  @!P2 BRA `(.L_x_77) ;  /* 0x000000480088a947 */ /* 0x004fea0003800000 */
.L_x_76:
[----:B------:R-:W-:Y:S05]  /*43c0*/  @!P1 BRA `(.L_x_78) ;  /* 0x0000000000309947 */ /* 0x000fea0003800000 */
[----:B------:R-:W-:Y:S01]  /*43d0*/  ISETP.NE.U32.AND P1, PT, R2, RZ, PT ;  /* 0x000000ff0200720c */ /* 0x000fe20003f25070 */
[----:B------:R-:W3:Y:S01]  /*43e0*/  LDCU.64 UR4, c[0x0][0x358] ;  /* 0x00006b00ff0477ac */ /* 0x000ee20008000a00 */
[----:B------:R-:W-:Y:S02]  /*43f0*/  IMAD.MOV.U32 R145, RZ, RZ, 0x1 ;  /* 0x00000001ff917424 */ /* 0x000fe400078e00ff */
[----:B------:R-:W-:Y:S11]  /*4400*/  ISETP.NE.AND.EX P1, PT, R3, RZ, PT, P1 ;  /* 0x000000ff0300720c */ /* 0x000ff60003f25310 */
[----:B------:R-:W-:Y:S02]  /*4410*/  @!UPT UIADD3 URZ, UPT, UPT, URZ, URZ, URZ ;  /* 0x000000fffffff290 */ /* 0x000fe4000fffe0ff */
[----:B--2---:R-:W2:Y:S01]  /*4420*/  @P1 LDC.64 R10, c[0x0][0x888] ;  /* 0x00022200ff0a1b82 */ /* 0x004ea20000000a00 */
[----:B------:R-:W-:Y:S04]  /*4430*/  @P1 IMAD R0, R4, UR36, RZ ;  /* 0x0000002404001c24 */ /* 0x000fe8000f8e02ff */
[----:B--2---:R-:W-:Y:S04]  /*4440*/  @P1 IMAD.WIDE R10, R0, 0x4, R10 ;  /* 0x00000004000a1825 */ /* 0x004fe800078e020a */
[----:B------:R-:W-:Y:S01]  /*4450*/  HFMA2 R0, -RZ, RZ, 0, 5.9604644775390625e-08 ;  /* 0x00000001ff007431 */ /* 0x000fe200000001ff */
[----:B---3-5:R3:W5:Y:S04]  /*4460*/  @P1 LDG.E R72, desc[UR4][R10.64] ;  /* 0x000000040a481981 */ /* 0x028768000c1e1900 */
[----:B------:R-:W-:Y:S01]  /*4470*/  @!P1 PRMT R145, R0, 0x7610, R145 ;  /* 0x0000761000919816 */ /* 0x000fe20000000091 */
[----:B---3--:R-:W4:Y:S06]  /*4480*/  @!P1 LDC R72, c[0x0][0x880] ;  /* 0x00022000ff489b82 */ /* 0x008f2c0000000800 */
.L_x_78:
[----:B----45:R-:W-:Y:S01]  /*4490*/  @!P0 ISETP.EQ.AND P1, PT, R72, RZ, PT ;  /* 0x000000ff4800820c */ /* 0x030fe20003f22270 */
[----:B------:R-:W-:Y:S01]  /*44a0*/  @!UPT UIADD3 URZ, UPT, UPT, URZ, URZ, URZ ;  /* 0x000000fffffff290 */ /* 0x000fe2000fffe0ff */
[----:B------:R-:W-:Y:S11]  /*44b0*/  @!P0 BRA `(.L_x_79) ;  /* 0x0000000000188947 */ /* 0x000ff60003800000 */
[----:B------:R-:W-:Y:S02]  /*44c0*/  LOP3.LUT P0, RZ, R145, 0xff, RZ, 0xc0, !PT ;  /* 0x000000ff91ff7812 */ /* 0x000fe4000780c0ff */
[----:B------:R-:W-:Y:S04]  /*44d0*/  ISETP.NE.U32.AND P1, PT, R2, RZ, PT ;  /* 0x000000ff0200720c */ /* 0x000fe80003f25070 */
[----:B------:R-:W-:Y:S04]  /*44e0*/  ISETP.NE.AND.EX P1, PT, R3, RZ, PT, P1 ;  /* 0x000000ff0300720c */ /* 0x000fe80003f25310 */
[----:B------:R-:W-:Y:S03]  /*44f0*/  PLOP3.LUT P1, PT, P1, PT, PT, 0x8, 0x80 ;  /* 0x000000000080781c */ /* 0x000fe60000f2e170 */
[----:B------:R-:W-:Y:S11]  /*4500*/  @P0 ISETP.EQ.AND P1, PT, R72, RZ, PT ;  /* 0x000000ff4800020c */ /* 0x000ff60003f22270 */
[----:B------:R-:W-:Y:S02]  /*4510*/  @!UPT UIADD3 URZ, UPT, UPT, URZ, URZ, URZ ;  /* 0x000000fffffff290 */ /* 0x000fe4000fffe0ff */
.L_x_79:
[----:B------:R-:W3:Y:S01]  /*4520*/  SYNCS.PHASECHK.TRANS64.TRYWAIT P2, [UR21+0x40], R9 ;  /* 0x00004009ff0075a7 */ /* 0x000ee20008041115 */
[----:B------:R-:W-:Y:S04]  /*4530*/  ELECT P0, URZ, PT ;  /* 0x0000000000ff782f */ /* 0x000fe80003800000 */
[----:B------:R-:W-:Y:S11]  /*4540*/  PLOP3.LUT P1, PT, P1, P0, PT, 0xf2, 0x2f ;  /* 0x00000000002f781c */ /* 0x000ff60000f21e72 */
[----:B------:R-:W-:Y:S02]  /*4550*/  @!UPT UIADD3 URZ, UPT, UPT, URZ, URZ, URZ ;  /* 0x000000fffffff290 */ /* 0x000fe4000fffe0ff */
[----:B------:R-:W-:Y:S05]  /*4560*/  @!P1 IADD3 R8, P0, PT, R16, 0x580, RZ ;  /* 0x0000058010089810 */ /* 0x000fea0007f1e0ff */
[----:B------:R-:W-:Y:S01]  /*4570*/  @!P1 IMAD.X R6, RZ, RZ, R17, P0 ;  /* 0x000000ffff069224 */ /* 0x000fe200000e0611 */
[----:B---3--:R-:W-:Y:S07]  /*4580*/  @!P2 BRA `(.L_x_80) ;  /* 0x00000048002ca947 */ /* 0x008fee0003800000 */
.L_x_139:
[----:B------:R-:W-:Y:S01]  /*4590*/  @!P1 R2UR UR5, R8 ;  /* 0x00000000080592ca */ /* 0x000fe200000e0000 */
[----:B------:R-:W-:Y:S01]  /*45a0*/  VOTEU.ALL UP0, P1 ;  /* 0x0000000000ff7886 */ /* 0x000fe20000800000 */
[----:B------:R-:W-:Y:S01]  /*45b0*/  @!P1 R2UR UR4, R6 ;  /* 0x00000000060492ca */ /* 0x000fe200000e0000 */
[----:B--2---:R-:W-:Y:S01]  /*45c0*/  @!P1 IMAD.MOV.U32 R0, RZ, RZ, 0x2000 ;  /* 0x00002000ff009424 */ /* 0x004fe200078e00ff */
[----:B------:R-:W-:Y:S01]  /*45d0*/  UMOV UR8, 0x0 ;  /* 0x0000000000087882 */ /* 0x000fe20000000000 */
[----:B------:R-:W-:Y:S01]  /*45e0*/  UMOV UR9, 0x10000000 ;  /* 0x1000000000097882 */ /* 0x000fe20000000000 */
[----:B------:R-:W-:Y:S01]  /*45f0*/  @!UP0 UIADD3 UR16, UPT, UPT, UR21, 0x200, URZ ;  /* 0x0000020015108890 */ /* 0x000fe2000fffe0ff */
[----:B------:R-:W-:Y:S01]  /*4600*/  VIADD R14, R14, 0x1 ;  /* 0x000000010e0e7836 */ /* 0x000fe20000000000 */
[----:B------:R-:W-:Y:S01]  /*4610*/  VOTEU.ALL UP0, P1 ;  /* 0x0000000000ff7886 */ /* 0x000fe20000800000 */
[----:B------:R-:W-:Y:S01]  /*4620*/  UMOV UR20, UR36 ;  /* 0x0000002400147c82 */ /* 0x000fe20008000000 */
[----:B------:R-:W-:Y:S03]  /*4630*/  UPRMT UR6, UR45, 0x654, UR17 ;  /* 0x000006542d067896 */ /* 0x000fe60008000011 */
[----:B------:R-:W-:Y:S02]  /*4640*/  IMAD.U32 R10, RZ, RZ, UR5 ;  /* 0x00000005ff0a7e24 */ /* 0x000fe4000f8e00ff */
[----:B------:R-:W-:Y:S03]  /*4650*/  IMAD.U32 R11, RZ, RZ, UR4 ;  /* 0x00000004ff0b7e24 */ /* 0x000fe6000f8e00ff */
[----:B------:R-:W-:Y:S02]  /*4660*/  @!P1 R2UR UR4, R10 ;  /* 0x000000000a0492ca */ /* 0x000fe400000e0000 */
[----:B------:R-:W-:Y:S11]  /*4670*/  @!P1 R2UR UR5, R11 ;  /* 0x000000000b0592ca */ /* 0x000ff600000e0000 */
[----:B------:R-:W-:Y:S02]  /*4680*/  @!UPT UIADD3 URZ, UPT, UPT, URZ, URZ, URZ ;  /* 0x000000fffffff290 */ /* 0x000fe4000fffe0ff */
[----:B------:R2:W-:Y:S01]  /*4690*/  @!UP0 UTMALDG.3D [UR16], [UR4], desc[UR8] ;  /* 0x00000810040085b4 */ /* 0x0005e20008011000 */
[----:B------:R2:W-:Y:S01]  /*46a0*/  @!P1 SYNCS.ARRIVE.TRANS64.RED.A0TR RZ, [UR21+0x30], R0 ;  /* 0x00003000ffff99a7 */ /* 0x0005e20008300415 */
[----:B------:R-:W-:Y:S01]  /*46b0*/  SYNCS.ARRIVE.TRANS64.RED.A1T0 RZ, [UR6], RZ ;  /* 0x000000ffffff79a7 */ /* 0x000fe20008100406 */
[----:B------:R-:W3:Y:S02]  /*46c0*/  SYNCS.PHASECHK.TRANS64.TRYWAIT P0, [UR21+0x48], R9 ;  /* 0x00004809ff0075a7 */ /* 0x000ee40008001115 */
[----:B--23--:R-:W-:Y:S05]  /*46d0*/  @!P0 BRA `(.L_x_81) ;  /* 0x0000004400f08947 */ /* 0x00cfea0003800000 */
.L_x_141:
[----:B------:R-:W-:Y:S01]  /*46e0*/  @!P1 IADD3 R6, P0, PT, R16, 0x580, RZ ;  /* 0x0000058010069810 */ /* 0x000fe20007f1e0ff */
[----:B------:R-:W-:Y:S01]  /*46f0*/  VOTEU.ALL UP0, P1 ;  /* 0x0000000000ff7886 */ /* 0x000fe20000800000 */
[----:B------:R-:W-:Y:S01]  /*4700*/  UMOV UR6, 0x0 ;  /* 0x0000000000067882 */ /* 0x000fe20000000000 */
[----:B------:R-:W-:Y:S01]  /*4710*/  UMOV UR7, 0x10000000 ;  /* 0x1000000000077882 */ /* 0x000fe20000000000 */
[----:B------:R-:W-:Y:S01]  /*4720*/  @!P1 R2UR UR5, R6 ;  /* 0x00000000060592ca */ /* 0x000fe200000e0000 */
[----:B--2---:R-:W-:Y:S01]  /*4730*/  @!P1 IMAD.X R0, RZ, RZ, R17, P0 ;  /* 0x000000ffff009224 */ /* 0x004fe200000e0611 */
[----:B------:R-:W-:Y:S01]  /*4740*/  @!UP0 UIADD3 UR10, UPT, UPT, UR18, 0x40, URZ ;  /* 0x00000040120a8890 */ /* 0x000fe2000fffe0ff */
[----:B------:R-:W-:Y:S01]  /*4750*/  R2UR UR16, R147 ;  /* 0x00000000931072ca */ /* 0x000fe200000e0000 */
[----:B------:R-:W-:Y:S01]  /*4760*/  @!UP0 UIADD3 UR8, UPT, UPT, UR21, 0x2200, URZ ;  /* 0x0000220015088890 */ /* 0x000fe2000fffe0ff */
[----:B------:R-:W-:Y:S01]  /*4770*/  ISETP.NE.AND P0, PT, R14, 0x2, PT ;  /* 0x000000020e00780c */ /* 0x000fe20003f05270 */
[----:B------:R-:W-:Y:S01]  /*4780*/  @!UP0 UIADD3 UR9, UPT, UPT, UR21, 0x38, URZ ;  /* 0x0000003815098890 */ /* 0x000fe2000fffe0ff */
[----:B------:R-:W-:Y:S01]  /*4790*/  @!P1 R2UR UR4, R0 ;  /* 0x00000000000492ca */ /* 0x000fe200000e0000 */
[----:B------:R-:W-:Y:S01]  /*47a0*/  VOTEU.ALL UP0, P1 ;  /* 0x0000000000ff7886 */ /* 0x000fe20000800000 */
[----:B------:R-:W-:Y:S01]  /*47b0*/  UMOV UR11, UR19 ;  /* 0x00000013000b7c82 */ /* 0x000fe20008000000 */
[----:B------:R-:W-:Y:S01]  /*47c0*/  UMOV UR12, UR36 ;  /* 0x00000024000c7c82 */ /* 0x000fe20008000000 */
[----:B------:R-:W-:Y:S01]  /*47d0*/  SEL R0, RZ, 0x1, P0 ;  /* 0x00000001ff007807 */ /* 0x000fe20000000000 */
[----:B------:R-:W-:Y:S01]  /*47e0*/  UIADD3 UR20, UPT, UPT, UR13, UR63, URZ ;  /* 0x0000003f0d147290 */ /* 0x000fe2000fffe0ff */
[----:B------:R-:W-:Y:S01]  /*47f0*/  IMAD.U32 R8, RZ, RZ, UR5 ;  /* 0x00000005ff087e24 */ /* 0x000fe2000f8e00ff */
[----:B------:R-:W-:Y:S01]  /*4800*/  LOP3.LUT R15, R15, 0x1, RZ, 0x3c, !PT ;  /* 0x000000010f0f7812 */ /* 0x000fe200078e3cff */
[----:B------:R-:W-:Y:S01]  /*4810*/  UPLOP3.LUT UP3, UPT, UPT, UPT, UPT, 0x80, 0x8 ;  /* 0x000000000008789c */ /* 0x000fe20003f6f070 */
[----:B------:R-:W-:Y:S01]  /*4820*/  LOP3.LUT R13, R13, R0, RZ, 0x3c, !PT ;  /* 0x000000000d0d7212 */ /* 0x000fe200078e3cff */
[----:B------:R-:W-:Y:S01]  /*4830*/  UIADD3 UR16, UPT, UPT, UR14, UR16, URZ ;  /* 0x000000100e107290 */ /* 0x000fe2000fffe0ff */
[----:B------:R-:W-:Y:S01]  /*4840*/  SEL R14, R14, RZ, P0 ;  /* 0x000000ff0e0e7207 */ /* 0x000fe20000000000 */
[----:B------:R-:W-:Y:S01]  /*4850*/  UMOV UR36, UR26 ;  /* 0x0000001a00247c82 */ /* 0x000fe20008000000 */
[----:B------:R-:W-:Y:S01]  /*4860*/  IMAD.U32 R9, RZ, RZ, UR4 ;  /* 0x00000004ff097e24 */ /* 0x000fe2000f8e00ff */
[----:B------:R-:W-:Y:S04]  /*4870*/  @!P1 R2UR UR4, R8 ;  /* 0x00000000080492ca */ /* 0x000fe800000e0000 */
[----:B------:R-:W-:Y:S11]  /*4880*/  @!P1 R2UR UR5, R9 ;  /* 0x00000000090592ca */ /* 0x000ff600000e0000 */
[----:B------:R-:W-:Y:S02]  /*4890*/  @!UPT UIADD3 URZ, UPT, UPT, URZ, URZ, URZ ;  /* 0x000000fffffff290 */ /* 0x000fe4000fffe0ff */
[----:B------:R2:W-:Y:S01]  /*48a0*/  @!UP0 UTMALDG.3D [UR8], [UR4], desc[UR6] ;  /* 0x00000608040085b4 */ /* 0x0005e20008011000 */
[----:B------:R2:W-:Y:S01]  /*48b0*/  @!P1 SYNCS.ARRIVE.TRANS64.RED.A0TR RZ, [UR21+0x38], R7 ;  /* 0x00003807ffff99a7 */ /* 0x0005e20008300415 */
[----:B------:R-:W-:Y:S01]  /*48c0*/  SYNCS.ARRIVE.TRANS64.RED.A1T0 RZ, [UR33], RZ ;  /* 0x000000ffffff79a7 */ /* 0x000fe20008100421 */
[----:B------:R-:W-:Y:S05]  /*48d0*/  BRA.U UP1, `(.L_x_82) ;  /* 0xfffffff501247547 */ /* 0x000fea000b83ffff */
[----:B------:R-:W-:-:S04]  /*48e0*/  SHF.L.U32 R3, R15, 0x1f, RZ ;  /* 0x0000001f0f037819 */ /* 0x000fc800000006ff */
[----:B------:R-:W3:Y:S02]  /*48f0*/  SYNCS.PHASECHK.TRANS64.TRYWAIT P0, [UR21+0x40], R3 ;  /* 0x00004003ff0075a7 */ /* 0x000ee40008001115 */
[----:B---3--:R-:W-:Y:S05]  /*4900*/  @!P0 BRA `(.L_x_83) ;  /* 0x00000044007c8947 */ /* 0x008fea0003800000 */
.L_x_143:
[----:B---3--:R-:W-:-:S07]  /*4910*/  MOV R0, UR21 ;  /* 0x0000001500007c02 */ /* 0x008fce0008000f00 */
.L_x_84:
[----:B---3--:R-:W-:-:S04]  /*4920*/  SHF.L.U32 R3, R15, 0x1f, RZ ;  /* 0x0000001f0f037819 */ /* 0x008fc800000006ff */
[----:B------:R3:W4:Y:S03]  /*4930*/  SYNCS.PHASECHK.TRANS64.TRYWAIT P0, [R0+URZ+0x48], R3 ;  /* 0x00004803000075a7 */ /* 0x00072600080011ff */
[----:B----4-:R-:W-:Y:S05]  /*4940*/  @!P0 NANOSLEEP.SYNCS 0x989680 ;  /* 0x009896800000895d */ /* 0x010fea0003900000 */
[----:B------:R-:W4:Y:S02]  /*4950*/  @!P0 SYNCS.PHASECHK.TRANS64 P0, [R0+URZ+0x48], R3 ;  /* 0x00004803000085a7 */ /* 0x000f2400080010ff */
[----:B-12-4-:R-:W-:Y:S05]  /*4960*/  @P0 EXIT ;  /* 0x000000000000094d */ /* 0x016fea0003800000 */
[----:B------:R-:W-:Y:S05]  /*4970*/  BRA `(.L_x_84) ;  /* 0xfffffffc00e87947 */ /* 0x000fea000383ffff */
.L_x_73:
[----:B------:R-:W-:-:S06]  /*4980*/  UISETP.GE.AND UP0, UPT, UR17, 0x4, UPT ;  /* 0x000000041100788c */ /* 0x000fcc000bf06270 */
[----:B------:R-:W-:-:S13]  /*4990*/  PLOP3.LUT P0, PT, PT, PT, UP0, 0x80, 0x8 ;  /* 0x000000000008781c */ /* 0x000fda0003f0f008 */
[----:B------:R-:W-:Y:S05]  /*49a0*/  @!P0 EXIT ;  /* 0x000000000000894d */ /* 0x000fea0003800000 */
[----:B------:R-:W-:Y:S01]  /*49b0*/  BAR.SYNC.DEFER_BLOCKING 0x6, 0xa0 ;  /* 0x0182800000007b1d */ /* 0x000fe20000010000 */
[C---:B------:R-:W-:Y:S01]  /*49c0*/  IMAD.SHL.U32 R3, R158.reuse, 0x40, RZ ;  /* 0x000000409e037824 */ /* 0x040fe200078e00ff */
[C---:B------:R-:W-:Y:S01]  /*49d0*/  R2P PR, R158.reuse, 0x6 ;  /* 0x000000069e007804 */ /* 0x040fe20000000000 */
[C---:B------:R-:W-:Y:S01]  /*49e0*/  IMAD.SHL.U32 R144, R158.reuse, 0x8, RZ ;  /* 0x000000089e907824 */ /* 0x040fe200078e00ff */
[----:B------:R-:W-:Y:S01]  /*49f0*/  CS2R R152, SRZ ;  /* 0x0000000000987805 */ /* 0x000fe2000001ff00 */
[----:B------:R-:W-:Y:S01]  /*4a00*/  IMAD.MOV.U32 R155, RZ, RZ, 0x20 ;  /* 0x00000020ff9b7424 */ /* 0x000fe200078e00ff */
[----:B------:R-:W-:Y:S02]  /*4a10*/  UMOV UR44, 0x400 ;  /* 0x00000400002c7882 */ /* 0x000fe40000000000 */
[----:B------:R-:W1:Y:S01]  /*4a20*/  LDC.64 R138, c[0x0][0x8b0] ;  /* 0x00022c00ff8a7b82 */ /* 0x000e620000000a00 */
[----:B------:R-:W-:Y:S01]  /*4a30*/  ULEA UR44, UR45, UR44, 0x18 ;  /* 0x0000002c2d2c7291 */ /* 0x000fe2000f8ec0ff */
[----:B------:R-:W-:Y:S01]  /*4a40*/  LOP3.LUT R7, R3, 0x180, RZ, 0xc0, !PT ;  /* 0x0000018003077812 */ /* 0x000fe200078ec0ff */
[----:B------:R-:W-:Y:S01]  /*4a50*/  IMAD.U32 R69, R158, 0x10000, RZ ;  /* 0x000100009e457824 */ /* 0x000fe200078e00ff */
[----:B------:R-:W-:Y:S01]  /*4a60*/  SEL R155, R155, 0xffffffe0, !P2 ;  /* 0xffffffe09b9b7807 */ /* 0x000fe20005000000 */
[----:B------:R-:W-:Y:S01]  /*4a70*/  IMAD.MOV.U32 R156, RZ, RZ, 0x10 ;  /* 0x00000010ff9c7424 */ /* 0x000fe200078e00ff */
[----:B------:R-:W-:Y:S01]  /*4a80*/  LOP3.LUT R144, R7, 0x30, R144, 0xf8, !PT ;  /* 0x0000003007907812 */ /* 0x000fe200078ef890 */
[----:B------:R-:W-:Y:S01]  /*4a90*/  UIADD3 UR4, UPT, UPT, UR44, 0x4200, URZ ;  /* 0x000042002c047890 */ /* 0x000fe2000fffe0ff */
[----:B------:R-:W2:Y:S01]  /*4aa0*/  LDC.64 R136, c[0x0][0x8a8] ;  /* 0x00022a00ff887b82 */ /* 0x000ea20000000a00 */
[----:B------:R-:W-:Y:S01]  /*4ab0*/  LOP3.LUT R69, R69, 0x600000, RZ, 0xc0, !PT ;  /* 0x0060000045457812 */ /* 0x000fe200078ec0ff */
[----:B------:R-:W-:Y:S01]  /*4ac0*/  IMAD.MOV.U32 R68, RZ, RZ, RZ ;  /* 0x000000ffff447224 */ /* 0x000fe200078e00ff */
[----:B------:R-:W-:Y:S01]  /*4ad0*/  LOP3.LUT R144, R144, 0x1e40, R3, 0xf8, !PT ;  /* 0x00001e4090907812 */ /* 0x000fe200078ef803 */
[----:B------:R-:W-:Y:S01]  /*4ae0*/  IMAD.MOV.U32 R149, RZ, RZ, RZ ;  /* 0x000000ffff957224 */ /* 0x000fe200078e00ff */
[----:B------:R-:W-:-:S02]  /*4af0*/  SEL R156, R156, 0xfffffff0, !P1 ;  /* 0xfffffff09c9c7807 */ /* 0x000fc40004800000 */
[----:B------:R-:W-:Y:S02]  /*4b00*/  CS2R R150, SRZ ;  /* 0x0000000000967805 */ /* 0x000fe4000001ff00 */
[----:B------:R-:W-:Y:S01]  /*4b10*/  SHF.R.S32.HI R3, RZ, 0x4, R155 ;  /* 0x00000004ff037819 */ /* 0x000fe2000001149b */
[----:B------:R-:W-:Y:S01]  /*4b20*/  IMAD.U32 R157, RZ, RZ, UR4 ;  /* 0x00000004ff9d7e24 */ /* 0x000fe2000f8e00ff */
[----:B------:R-:W3:Y:S01]  /*4b30*/  LDS R0, [UR44+0x110] ;  /* 0x0001102cff007984 */ /* 0x000ee20008000800 */
[----:B------:R-:W-:Y:S01]  /*4b40*/  LOP3.LUT R158, R158, 0x60, RZ, 0xc0, !PT ;  /* 0x000000609e9e7812 */ /* 0x000fe200078ec0ff */
[----:B------:R-:W4:Y:S01]  /*4b50*/  LDCU UR58, c[0x0][0x370] ;  /* 0x00006e00ff3a77ac */ /* 0x000f220008000800 */
[----:B------:R-:W-:Y:S01]  /*4b60*/  LEA.HI.SX32 R154, R156, R3, 0x1c ;  /* 0x000000039c9a7211 */ /* 0x000fe200078fe2ff */
[----:B------:R-:W1:Y:S01]  /*4b70*/  LDCU UR43, c[0x0][0xb0c] ;  /* 0x00016180ff2b77ac */ /* 0x000e620008000800 */
[----:B------:R-:W1:Y:S01]  /*4b80*/  LDCU UR39, c[0x0][0xb30] ;  /* 0x00016600ff2777ac */ /* 0x000e620008000800 */
[----:B------:R-:W1:Y:S01]  /*4b90*/  LDCU.64 UR56, c[0x0][0x888] ;  /* 0x00011100ff3877ac */ /* 0x000e620008000a00 */
[----:B------:R-:W1:Y:S01]  /*4ba0*/  LDCU.64 UR40, c[0x0][0xb28] ;  /* 0x00016500ff2877ac */ /* 0x000e620008000a00 */
[----:B------:R-:W1:Y:S01]  /*4bb0*/  LDCU.64 UR60, c[0x0][0x890] ;  /* 0x00011200ff3c77ac */ /* 0x000e620008000a00 */
[----:B------:R-:W1:Y:S01]  /*4bc0*/  LDCU.128 UR52, c[0x0][0xb10] ;  /* 0x00016200ff3477ac */ /* 0x000e620008000c00 */
[----:B------:R-:W1:Y:S01]  /*4bd0*/  LDCU UR47, c[0x0][0x374] ;  /* 0x00006e80ff2f77ac */ /* 0x000e620008000800 */
[----:B------:R-:W-:Y:S01]  /*4be0*/  UIADD3 UR62, UPT, UPT, UR44, 0x200, URZ ;  /* 0x000002002c3e7890 */ /* 0x000fe2000fffe0ff */
[----:B-1234-:R-:W-:-:S11]  /*4bf0*/  IMAD.IADD R69, R0, 0x1, R69 ;  /* 0x0000000100457824 */ /* 0x01efd600078e0245 */
.L_x_110:
[C---:B------:R-:W-:Y:S02]  /*4c00*/  LEA R3, R149.reuse, UR44, 0x3 ;  /* 0x0000002c95037c11 */ /* 0x040fe4000f8e18ff */
[----:B------:R-:W-:Y:S02]  /*4c10*/  SHF.L.U32 R0, R152, 0x1f, RZ ;  /* 0x0000001f98007819 */ /* 0x000fe400000006ff */
[----:B------:R-:W-:Y:S02]  /*4c20*/  LEA R5, R149, UR44, 0x4 ;  /* 0x0000002c95057c11 */ /* 0x000fe4000f8e20ff */
[----:B-1----:R-:W1:Y:S02]  /*4c30*/  SYNCS.PHASECHK.TRANS64.TRYWAIT P0, [R3+URZ+0x60], R0 ;  /* 0x00006000030075a7 */ /* 0x002e6400080011ff */
[----:B-1----:R-:W-:Y:S05]  /*4c40*/  @!P0 BRA `(.L_x_85) ;  /* 0x0000004000c48947 */ /* 0x002fea0003800000 */
.L_x_144:
        /* <DEDUP_REMOVED lines=11> */
[----:B------:R-:W-:Y:S01]  /*4d00*/  PLOP3.LUT P0, PT, PT, PT, UP1, 0x80, 0x8 ;  /* 0x000000000008781c */ /* 0x000fe20003f0f018 */
[----:B------:R-:W-:Y:S11]  /*4d10*/  UP2UR UR46, UPR, URZ, 0x2 ;  /* 0x00000002ff2e7883 */ /* 0x000ff60008000000 */
[----:B------:R-:W-:Y:S01]  /*4d20*/  @!UPT UIADD3 URZ, UPT, UPT, URZ, URZ, URZ ;  /* 0x000000fffffff290 */ /* 0x000fe2000fffe0ff */
[----:B-1----:R-:W-:Y:S02]  /*4d30*/  @P0 SHF.R.U32.HI R0, RZ, 0x10, R5 ;  /* 0x00000010ff000819 */ /* 0x002fe40000011605 */
        /* <DEDUP_REMOVED lines=12> */
[----:B------:R-:W2:Y:S01]  /*4e00*/  LDCU UR12, c[0x0][0xb20] ;  /* 0x00016400ff0c77ac */ /* 0x000ea20008000800 */
[----:B------:R-:W-:Y:S02]  /*4e10*/  UIMAD.WIDE.U32 UR4, UR47, UR55, URZ ;  /* 0x000000372f0472a5 */ /* 0x000fe4000f8e00ff */
[----:B------:R-:W-:Y:S02]  /*4e20*/  UIMAD.WIDE.U32 UR6, UR58, UR52, URZ ;  /* 0x000000343a0672a5 */ /* 0x000fe4000f8e00ff */
[----:B------:R-:W-:Y:S02]  /*4e30*/  UISETP.NE.AND UP0, UPT, UR54, 0x1, UPT ;  /* 0x000000013600788c */ /* 0x000fe4000bf05270 */
[----:B------:R-:W-:Y:S02]  /*4e40*/  UIMAD.WIDE.U32 UR8, UR37, UR55, URZ ;  /* 0x00000037250872a5 */ /* 0x000fe4000f8e00ff */
[----:B------:R-:W-:Y:S02]  /*4e50*/  UIMAD.WIDE.U32 UR10, UR38, UR52, URZ ;  /* 0x00000034260a72a5 */ /* 0x000fe4000f8e00ff */
[----:B------:R-:W-:Y:S02]  /*4e60*/  UISETP.NE.AND UP1, UPT, UR43, 0x1, UPT ;  /* 0x000000012b00788c */ /* 0x000fe4000bf25270 */
[----:B------:R-:W-:Y:S01]  /*4e70*/  UISETP.NE.AND UP2, UPT, UR42, 0x1, UPT ;  /* 0x000000012a00788c */ /* 0x000fe2000bf45270 */
[----:B------:R-:W-:Y:S02]  /*4e80*/  UMOV UR4, UR5 ;  /* 0x0000000500047c82 */ /* 0x000fe40008000000 */
[----:B--2---:R-:W-:Y:S03]  /*4e90*/  USHF.R.U32.HI UR5, URZ, UR12, UR4 ;  /* 0x0000000cff057299 */ /* 0x004fe60008011604 */
[----:B------:R-:W-:Y:S02]  /*4ea0*/  UMOV UR4, UR7 ;  /* 0x0000000700047c82 */ /* 0x000fe40008000000 */
[----:B------:R-:W-:Y:S02]  /*4eb0*/  USHF.R.U32.HI UR7, URZ, UR53, UR4 ;  /* 0x00000035ff077299 */ /* 0x000fe40008011604 */
[----:B------:R-:W-:Y:S02]  /*4ec0*/  USEL UR4, UR47, UR5, !UP0 ;  /* 0x000000052f047287 */ /* 0x000fe4000c000000 */
[----:B------:R-:W-:Y:S01]  /*4ed0*/  USEL UR7, UR58, UR7, !UP1 ;  /* 0x000000073a077287 */ /* 0x000fe2000c800000 */
[----:B------:R-:W-:Y:S01]  /*4ee0*/  UMOV UR5, UR9 ;  /* 0x0000000900057c82 */ /* 0x000fe20008000000 */
[----:B------:R-:W-:Y:S02]  /*4ef0*/  UIMAD.WIDE.U32 UR8, UR4, UR40, URZ ;  /* 0x00000028040872a5 */ /* 0x000fe4000f8e00ff */
[----:B------:R-:W-:Y:S03]  /*4f00*/  USHF.R.U32.HI UR6, URZ, UR12, UR5 ;  /* 0x0000000cff067299 */ /* 0x000fe60008011605 */
[----:B------:R-:W-:Y:S01]  /*4f10*/  UMOV UR5, UR11 ;  /* 0x0000000b00057c82 */ /* 0x000fe20008000000 */
[----:B------:R-:W-:Y:S02]  /*4f20*/  UIMAD.WIDE.U32 UR10, UR7, UR40, URZ ;  /* 0x00000028070a72a5 */ /* 0x000fe4000f8e00ff */
[----:B------:R-:W-:Y:S02]  /*4f30*/  USHF.R.U32.HI UR12, URZ, UR53, UR5 ;  /* 0x00000035ff0c7299 */ /* 0x000fe40008011605 */
[----:B------:R-:W-:Y:S01]  /*4f40*/  USEL UR6, UR37, UR6, !UP0 ;  /* 0x0000000625067287 */ /* 0x000fe2000c000000 */
[----:B------:R-:W-:Y:S02]  /*4f50*/  UMOV UR5, UR9 ;  /* 0x0000000900057c82 */ /* 0x000fe40008000000 */
[----:B------:R-:W-:Y:S01]  /*4f60*/  UMOV UR10, UR11 ;  /* 0x0000000b000a7c82 */ /* 0x000fe20008000000 */
[----:B------:R-:W-:Y:S02]  /*4f70*/  @UP2 USHF.R.U32.HI UR4, URZ, UR41, UR5 ;  /* 0x00000029ff042299 */ /* 0x000fe40008011605 */
[----:B------:R-:W-:Y:S02]  /*4f80*/  @UP2 USHF.R.U32.HI UR7, URZ, UR41, UR10 ;  /* 0x00000029ff072299 */ /* 0x000fe4000801160a */
[----:B------:R-:W-:Y:S02]  /*4f90*/  UIMAD UR4, UR42, UR4, URZ ;  /* 0x000000042a0472a4 */ /* 0x000fe4000f8e02ff */
[----:B------:R-:W-:Y:S02]  /*4fa0*/  UIMAD.WIDE.U32 UR10, UR6, UR40, URZ ;  /* 0x00000028060a72a5 */ /* 0x000fe4000f8e00ff */
[----:B------:R-:W-:Y:S02]  /*4fb0*/  USEL UR5, UR38, UR12, !UP1 ;  /* 0x0000000c26057287 */ /* 0x000fe4000c800000 */
[----:B------:R-:W-:Y:S02]  /*4fc0*/  UIMAD UR8, UR42, UR7, URZ ;  /* 0x000000072a0872a4 */ /* 0x000fe4000f8e02ff */
[----:B------:R-:W-:Y:S03]  /*4fd0*/  UISETP.GE.AND UP0, UPT, UR6, UR4, UPT ;  /* 0x000000040600728c */ /* 0x000fe6000bf06270 */
[----:B------:R-:W-:Y:S01]  /*4fe0*/  UMOV UR4, UR11 ;  /* 0x0000000b00047c82 */ /* 0x000fe20008000000 */
[----:B------:R-:W-:Y:S02]  /*4ff0*/  UISETP.GE.OR UP0, UPT, UR5, UR8, UP0 ;  /* 0x000000080500728c */ /* 0x000fe40008706670 */
[----:B------:R-:W-:Y:S02]  /*5000*/  USHF.R.U32.HI UR4, URZ, UR41, UR4 ;  /* 0x00000029ff047299 */ /* 0x000fe40008011604 */
[----:B------:R-:W-:Y:S02]  /*5010*/  UIMAD.WIDE.U32 UR8, UR5, UR40, URZ ;  /* 0x00000028050872a5 */ /* 0x000fe4000f8e00ff */
[----:B------:R-:W-:Y:S02]  /*5020*/  USEL UR11, UR6, UR4, !UP2 ;  /* 0x00000004060b7287 */ /* 0x000fe4000d000000 */
[----:B------:R-:W-:Y:S02]  /*5030*/  UIADD3 UR8, UPT, UPT, -UR5, URZ, URZ ;  /* 0x000000ff05087290 */ /* 0x000fe4000fffe1ff */
[----:B------:R-:W-:Y:S01]  /*5040*/  UIADD3 UR10, UPT, UPT, -UR11, URZ, URZ ;  /* 0x000000ff0b0a7290 */ /* 0x000fe2000fffe1ff */
[----:B------:R-:W-:Y:S01]  /*5050*/  @!UP0 UMOV UR4, UR9 ;  /* 0x0000000900048c82 */ /* 0x000fe20008000000 */
[----:B------:R-:W-:Y:S02]  /*5060*/  UIADD3 UR9, UPT, UPT, -UR6, URZ, URZ ;  /* 0x000000ff06097290 */ /* 0x000fe4000fffe1ff */
[----:B------:R-:W-:Y:S02]  /*5070*/  @!UP0 USHF.R.U32.HI UR4, URZ, UR41, UR4 ;  /* 0x00000029ff048299 */ /* 0x000fe40008011604 */
[----:B------:R-:W-:Y:S02]  /*5080*/  UIMAD UR10, UR42, UR10, UR6 ;  /* 0x0000000a2a0a72a4 */ /* 0x000fe4000f8e0206 */
[----:B------:R-:W-:Y:S04]  /*5090*/  @!UP0 USEL UR4, UR5, UR4, !UP2 ;  /* 0x0000000405048287 */ /* 0x000fe8000d000000 */
[----:B------:R-:W-:Y:S02]  /*50a0*/  @!UP0 UIMAD UR10, UR7, UR10, UR4 ;  /* 0x0000000a070a82a4 */ /* 0x000fe4000f8e0204 */
[----:B------:R-:W-:Y:S02]  /*50b0*/  @!UP0 UIADD3 UR11, UPT, UPT, UR11, -UR4, URZ ;  /* 0x800000040b0b8290 */ /* 0x000fe4000fffe0ff */
[----:B------:R-:W-:Y:S02]  /*50c0*/  UIMAD UR7, UR43, UR8, UR38 ;  /* 0x000000082b0772a4 */ /* 0x000fe4000f8e0226 */
[----:B------:R-:W-:Y:S02]  /*50d0*/  @!UP0 UIMAD UR6, UR11, UR42, UR5 ;  /* 0x0000002a0b0682a4 */ /* 0x000fe4000f8e0205 */
[----:B------:R-:W-:Y:S01]  /*50e0*/  UIMAD UR4, UR54, UR9, UR37 ;  /* 0x00000009360472a4 */ /* 0x000fe2000f8e0225 */
[----:B------:R-:W-:Y:S02]  /*50f0*/  @!UP0 UMOV UR5, UR10 ;  /* 0x0000000a00058c82 */ /* 0x000fe40008000000 */
[----:B------:R-:W-:Y:S02]  /*5100*/  UIMAD UR38, UR5, UR43, UR7 ;  /* 0x0000002b052672a4 */ /* 0x000fe4000f8e0207 */
[----:B------:R-:W-:Y:S11]  /*5110*/  UIMAD UR37, UR6, UR54, UR4 ;  /* 0x00000036062572a4 */ /* 0x000ff6000f8e0204 */
[----:B------:R-:W-:Y:S01]  /*5120*/  @!UPT UIADD3 URZ, UPT, UPT, URZ, URZ, URZ ;  /* 0x000000fffffff290 */ /* 0x000fe2000fffe0ff */
.L_x_86:
[----:B------:R-:W-:Y:S01]  /*5130*/  UISETP.NE.AND UP0, UPT, UR39, 0x1, UPT ;  /* 0x000000012700788c */ /* 0x000fe2000bf05270 */
[----:B------:R-:W-:Y:S01]  /*5140*/  IADD3 R149, PT, PT, R149, 0x1, RZ ;  /* 0x0000000195957810 */ /* 0x000fe20007ffe0ff */
[----:B------:R-:W-:Y:S02]  /*5150*/  USHF.L.U32 UR50, UR16, 0x7, URZ ;  /* 0x0000000710327899 */ /* 0x000fe400080006ff */
[----:B------:R-:W-:Y:S07]  /*5160*/  USHF.L.U32 UR49, UR20, 0x7, URZ ;  /* 0x0000000714317899 */ /* 0x000fee00080006ff */
[----:B------:R-:W2:Y:S01]  /*5170*/  @!UP0 LDCU.128 UR12, c[0x0][0xb10] ;  /* 0x00016200ff0c87ac */ /* 0x000ea20008000c00 */
[----:B------:R-:W3:Y:S01]  /*5180*/  @!UP0 LDCU UR5, c[0x0][0xb0c] ;  /* 0x00016180ff0587ac */ /* 0x000ee20008000800 */
[----:B------:R-:W4:Y:S01]  /*5190*/  @!UP0 LDCU UR10, c[0x0][0xb20] ;  /* 0x00016400ff0a87ac */ /* 0x000f220008000800 */
[----:B--2---:R-:W-:Y:S02]  /*51a0*/  UIMAD.WIDE.U32 UR8, UR38, UR12, URZ ;  /* 0x0000000c260872a5 */ /* 0x004fe4000f8e00ff */
[----:B------:R-:W-:Y:S02]  /*51b0*/  UIMAD.WIDE.U32 UR6, UR37, UR15, URZ ;  /* 0x0000000f250672a5 */ /* 0x000fe4000f8e00ff */
[----:B------:R-:W-:Y:S03]  /*51c0*/  @!UP0 UISETP.NE.AND UP1, UPT, UR14, 0x1, UPT ;  /* 0x000000010e00888c */ /* 0x000fe6000bf25270 */
[----:B------:R-:W-:Y:S01]  /*51d0*/  @!UP0 UMOV UR4, UR9 ;  /* 0x0000000900048c82 */ /* 0x000fe20008000000 */
[----:B---3--:R-:W-:Y:S02]  /*51e0*/  @!UP0 UISETP.NE.AND UP2, UPT, UR5, 0x1, UPT ;  /* 0x000000010500888c */ /* 0x008fe4000bf45270 */
[----:B------:R-:W-:Y:S01]  /*51f0*/  @!UP0 USHF.R.U32.HI UR4, URZ, UR13, UR4 ;  /* 0x0000000dff048299 */ /* 0x000fe20008011604 */
[----:B------:R-:W-:Y:S02]  /*5200*/  @!UP0 UMOV UR6, UR7 ;  /* 0x0000000700068c82 */ /* 0x000fe40008000000 */
[----:B----4-:R-:W-:Y:S02]  /*5210*/  @!UP0 USHF.R.U32.HI UR6, URZ, UR10, UR6 ;  /* 0x0000000aff068299 */ /* 0x010fe40008011606 */
[----:B------:R-:W-:Y:S02]  /*5220*/  @!UP0 USEL UR7, UR38, UR4, !UP2 ;  /* 0x0000000426078287 */ /* 0x000fe4000d000000 */
[----:B------:R-:W-:Y:S04]  /*5230*/  @!UP0 USEL UR6, UR37, UR6, !UP1 ;  /* 0x0000000625068287 */ /* 0x000fe8000c800000 */
[----:B------:R-:W-:Y:S02]  /*5240*/  @!UP0 UIADD3 UR4, UPT, UPT, -UR7, UR6, URZ ;  /* 0x0000000607048290 */ /* 0x000fe4000fffe1ff */
[----:B------:R-:W-:Y:S02]  /*5250*/  @!UP0 UIADD3 UR6, UPT, UPT, UR7, -UR6, URZ ;  /* 0x8000000607068290 */ /* 0x000fe4000fffe0ff */
[----:B------:R-:W-:Y:S02]  /*5260*/  @!UP0 UIMAD UR38, UR4, UR5, UR38 ;  /* 0x00000005042682a4 */ /* 0x000fe4000f8e0226 */
[----:B------:R-:W-:Y:S02]  /*5270*/  @!UP0 UIMAD UR37, UR6, UR14, UR37 ;  /* 0x0000000e062582a4 */ /* 0x000fe4000f8e0225 */
[----:B------:R-:W-:Y:S09]  /*5280*/  ULOP3.LUT UP0, URZ, UR62, 0x1b0, URZ, 0xc0, !UPT ;  /* 0x000001b03eff7892 */ /* 0x000ff2000f80c0ff */
[----:B------:R-:W-:Y:S05]  /*5290*/  BRA.U !UP0, `(.L_x_87) ;  /* 0x0000000108407547 */ /* 0x000fea000b800000 */
[----:B------:R-:W2:Y:S01]  /*52a0*/  LDCU.64 UR8, c[0x4][0x80] ;  /* 0x01001000ff0877ac */ /* 0x000ea20008000a00 */
[----:B------:R-:W-:Y:S01]  /*52b0*/  MOV R3, 0x0 ;  /* 0x0000000000037802 */ /* 0x000fe20000000f00 */
[----:B------:R-:W-:Y:S02]  /*52c0*/  HFMA2 R12, -RZ, RZ, 0, 5.9604644775390625e-08 ;  /* 0x00000001ff0c7431 */ /* 0x000fe400000001ff */
[----:B------:R-:W-:Y:S02]  /*52d0*/  IMAD.MOV.U32 R8, RZ, RZ, 0x70 ;  /* 0x00000070ff087424 */ /* 0x000fe400078e00ff */
[----:B------:R-:W-:Y:S01]  /*52e0*/  IMAD.MOV.U32 R13, RZ, RZ, RZ ;  /* 0x000000ffff0d7224 */ /* 0x000fe200078e00ff */
[----:B------:R-:W3:Y:S01]  /*52f0*/  LDCU.64 UR6, c[0x4][0x88] ;  /* 0x01001100ff0677ac */ /* 0x000ee20008000a00 */
[----:B------:R-:W4:Y:S01]  /*5300*/  LDC.64 R2, c[0x4][R3] ;  /* 0x0100000003027b82 */ /* 0x000f220000000a00 */
[----:B------:R-:W1:Y:S01]  /*5310*/  LDCU.64 UR4, c[0x4][0x8] ;  /* 0x01000100ff0477ac */ /* 0x000e620008000a00 */
[----:B--2---:R-:W-:Y:S01]  /*5320*/  MOV R5, UR9 ;  /* 0x0000000900057c02 */ /* 0x004fe20008000f00 */
[----:B------:R-:W-:Y:S01]  /*5330*/  IMAD.U32 R4, RZ, RZ, UR8 ;  /* 0x00000008ff047e24 */ /* 0x000fe2000f8e00ff */
[----:B---3--:R-:W-:Y:S01]  /*5340*/  MOV R7, UR7 ;  /* 0x0000000700077c02 */ /* 0x008fe20008000f00 */
[----:B------:R-:W-:Y:S01]  /*5350*/  IMAD.U32 R6, RZ, RZ, UR6 ;  /* 0x00000006ff067e24 */ /* 0x000fe2000f8e00ff */
[----:B-1----:R-:W-:Y:S01]  /*5360*/  MOV R11, UR5 ;  /* 0x00000005000b7c02 */ /* 0x002fe20008000f00 */
[----:B------:R-:W-:Y:S02]  /*5370*/  IMAD.U32 R10, RZ, RZ, UR4 ;  /* 0x00000004ff0a7e24 */ /* 0x000fe4000f8e00ff */
[----:B------:R-:W-:Y:S07]  /*5380*/  LEPC R20, `(.L_x_87) ;  /* 0x000000001014794e */ /* 0x000fee0000000000 */
[----:B----45:R-:W-:Y:S05]  /*5390*/  CALL.ABS.NOINC R2 ;  /* 0x0000000002007343 */ /* 0x030fea0003c00000 */
.L_x_87:
[----:B------:R-:W-:Y:S01]  /*53a0*/  LOP3.LUT P0, RZ, R157, 0x1b0, RZ, 0xc0, !PT ;  /* 0x000001b09dff7812 */ /* 0x000fe2000780c0ff */
[----:B------:R-:W-:Y:S11]  /*53b0*/  BSSY.RECONVERGENT B6, `(.L_x_88) ;  /* 0x0000013000067945 */ /* 0x000ff60003800200 */
[----:B------:R-:W-:Y:S01]  /*53c0*/  @!UPT UIADD3 URZ, UPT, UPT, URZ, URZ, URZ ;  /* 0x000000fffffff290 */ /* 0x000fe2000fffe0ff */
[----:B------:R-:W-:Y:S05]  /*53d0*/  @!P0 BRA `(.L_x_89) ;  /* 0x0000000000408947 */ /* 0x000fea0003800000 */
        /* <DEDUP_REMOVED lines=16> */
.L_x_89:
[----:B------:R-:W-:Y:S05]  /*54e0*/  BSYNC.RECONVERGENT B6 ;  /* 0x0000000000067941 */ /* 0x000fea0003800200 */
.L_x_88:
[----:B------:R-:W-:Y:S01]  /*54f0*/  R2UR UR4, R148 ;  /* 0x00000000940472ca */ /* 0x000fe200000e0000 */
[----:B------:R-:W-:Y:S01]  /*5500*/  UISETP.NE.U32.AND UP0, UPT, UR60, URZ, UPT ;  /* 0x000000ff3c00728c */ /* 0x000fe2000bf05070 */
[----:B------:R-:W-:Y:S02]  /*5510*/  ISETP.NE.U32.AND P4, PT, R138, RZ, PT ;  /* 0x000000ff8a00720c */ /* 0x000fe40003f85070 */
[----:B------:R-:W-:Y:S01]  /*5520*/  ISETP.NE.U32.AND P2, PT, RZ, UR56, PT ;  /* 0x00000038ff007c0c */ /* 0x000fe2000bf45070 */
[----:B------:R-:W-:Y:S01]  /*5530*/  UISETP.NE.AND.EX UP1, UPT, UR61, URZ, UPT, UP0 ;  /* 0x000000ff3d00728c */ /* 0x000fe2000bf25300 */
[----:B------:R-:W-:Y:S01]  /*5540*/  ISETP.NE.AND.EX P4, PT, R139, RZ, PT, P4 ;  /* 0x000000ff8b00720c */ /* 0x000fe20003f85340 */
[----:B------:R-:W-:Y:S01]  /*5550*/  UPLOP3.LUT UP0, UPT, UPT, UPT, UPT, 0x40, 0x4 ;  /* 0x000000000004789c */ /* 0x000fe20003f0e870 */
[----:B------:R-:W-:Y:S05]  /*5560*/  ISETP.NE.AND.EX P2, PT, RZ, UR57, PT, P2 ;  /* 0x00000039ff007c0c */ /* 0x000fea000bf45320 */
[----:B------:R-:W-:Y:S06]  /*5570*/  UISETP.NE.AND UP2, UPT, UR4, URZ, UPT ;  /* 0x000000ff0400728c */ /* 0x000fec000bf45270 */
[----:B------:R-:W-:Y:S05]  /*5580*/  PLOP3.LUT P1, PT, PT, PT, UP2, 0x80, 0x8 ;  /* 0x000000000008781c */ /* 0x000fea0003f2f028 */
[----:B------:R-:W-:Y:S06]  /*5590*/  @UP2 UPLOP3.LUT UP0, UPT, UPT, UPT, UP1, 0x80, 0x8 ;  /* 0x000000000008289c */ /* 0x000fec0003f0f010 */
[----:B------:R-:W-:Y:S01]  /*55a0*/  PLOP3.LUT P0, PT, PT, PT, UP0, 0x80, 0x8 ;  /* 0x000000000008781c */ /* 0x000fe20003f0f008 */
[----:B------:R-:W-:Y:S01]  /*55b0*/  @!UPT UIADD3 URZ, UPT, UPT, URZ, URZ, URZ ;  /* 0x000000fffffff290 */ /* 0x000fe2000fffe0ff */
[----:B------:R-:W-:Y:S11]  /*55c0*/  BRA.U !UP1, `(.L_x_90) ;  /* 0x00000001093c7547 */ /* 0x000ff6000b800000 */
[----:B------:R-:W-:Y:S01]  /*55d0*/  UISETP.NE.U32.AND UP0, UPT, UR56, URZ, UPT ;  /* 0x000000ff3800728c */ /* 0x000fe2000bf05070 */
[----:B-1----:R-:W-:Y:S01]  /*55e0*/  HFMA2 R0, -RZ, RZ, 0, 5.9604644775390625e-08 ;  /* 0x00000001ff007431 */ /* 0x002fe200000001ff */
[----:B------:R-:W1:Y:S01]  /*55f0*/  LDCU.64 UR8, c[0x0][0x358] ;  /* 0x00006b00ff0877ac */ /* 0x000e620008000a00 */
[----:B------:R-:W-:Y:S01]  /*5600*/  IMAD.MOV.U32 R145, RZ, RZ, 0x1 ;  /* 0x00000001ff917424 */ /* 0x000fe200078e00ff */
[----:B------:R-:W-:Y:S06]  /*5610*/  UISETP.NE.AND.EX UP0, UPT, UR57, URZ, UPT, UP0 ;  /* 0x000000ff3900728c */ /* 0x000fec000bf05300 */
[----:B------:R-:W-:Y:S05]  /*5620*/  PLOP3.LUT P3, PT, PT, PT, UP0, 0x80, 0x8 ;  /* 0x000000000008781c */ /* 0x000fea0003f6f008 */
[----:B------:R-:W2:Y:S01]  /*5630*/  @UP0 LDCU.64 UR4, c[0x0][0x888] ;  /* 0x00011100ff0407ac */ /* 0x000ea20008000a00 */
[----:B------:R-:W-:Y:S07]  /*5640*/  @UP0 UIMAD UR6, UR36, UR60, URZ ;  /* 0x0000003c240602a4 */ /* 0x000fee000f8e02ff */
[----:B------:R-:W-:Y:S01]  /*5650*/  @!P3 PRMT R145, R0, 0x7610, R145 ;  /* 0x000076100091b816 */ /* 0x000fe20000000091 */
[----:B--2---:R-:W-:Y:S06]  /*5660*/  @UP0 UIMAD.WIDE UR4, UR6, 0x4, UR4 ;  /* 0x00000004060408a5 */ /* 0x004fec000f8e0204 */
[----:B------:R-:W-:Y:S01]  /*5670*/  IMAD.U32 R2, RZ, RZ, UR4 ;  /* 0x00000004ff027e24 */ /* 0x000fe2000f8e00ff */
[----:B------:R-:W-:Y:S04]  /*5680*/  MOV R3, UR5 ;  /* 0x0000000500037c02 */ /* 0x000fe80008000f00 */
[----:B------:R-:W2:Y:S01]  /*5690*/  @!UP0 LDCU UR4, c[0x0][0x880] ;  /* 0x00011000ff0487ac */ /* 0x000ea20008000800 */
[----:B-1---5:R3:W5:Y:S02]  /*56a0*/  @P3 LDG.E R72, desc[UR8][R2.64] ;  /* 0x0000000802483981 */ /* 0x022764000c1e1900 */
[----:B--23--:R-:W-:Y:S02]  /*56b0*/  @!P3 IMAD.U32 R72, RZ, RZ, UR4 ;  /* 0x00000004ff48be24 */ /* 0x00cfe4000f8e00ff */
.L_x_90:
[----:B------:R-:W-:Y:S05]  /*56c0*/  @!P4 BRA `(.L_x_91) ;  /* 0x000000000024c947 */ /* 0x000fea0003800000 */
[----:B------:R-:W-:Y:S01]  /*56d0*/  ISETP.NE.U32.AND P3, PT, R136, RZ, PT ;  /* 0x000000ff8800720c */ /* 0x000fe20003f65070 */
[----:B------:R-:W2:Y:S03]  /*56e0*/  LDCU.64 UR4, c[0x0][0x358] ;  /* 0x00006b00ff0477ac */ /* 0x000ea60008000a00 */
[----:B------:R-:W-:Y:S11]  /*56f0*/  ISETP.NE.AND.EX P3, PT, R137, RZ, PT, P3 ;  /* 0x000000ff8900720c */ /* 0x000ff60003f65330 */
[----:B------:R-:W-:Y:S02]  /*5700*/  @!UPT UIADD3 URZ, UPT, UPT, URZ, URZ, URZ ;  /* 0x000000fffffff290 */ /* 0x000fe4000fffe0ff */
[----:B------:R-:W3:Y:S01]  /*5710*/  @P3 LDC.64 R2, c[0x0][0x8a8] ;  /* 0x00022a00ff023b82 */ /* 0x000ee20000000a00 */
[----:B-1----:R-:W-:Y:S04]  /*5720*/  @P3 IMAD R0, R138, UR36, RZ ;  /* 0x000000248a003c24 */ /* 0x002fe8000f8e02ff */
[----:B---3--:R-:W-:Y:S05]  /*5730*/  @P3 IMAD.WIDE R2, R0, 0x4, R2 ;  /* 0x0000000400023825 */ /* 0x008fea00078e0202 */
[----:B--2--5:R2:W5:Y:S02]  /*5740*/  @P3 LDG.E R70, desc[UR4][R2.64] ;  /* 0x0000000402463981 */ /* 0x024564000c1e1900 */
[----:B--2---:R-:W3:Y:S02]  /*5750*/  @!P3 LDC R70, c[0x0][0x8a0] ;  /* 0x00022800ff46bb82 */ /* 0x004ee40000000800 */
.L_x_91:
[----:B-----5:R-:W-:Y:S01]  /*5760*/  ISETP.NE.AND P4, PT, R72, RZ, PT ;  /* 0x000000ff4800720c */ /* 0x020fe20003f85270 */
[----:B------:R-:W-:Y:S01]  /*5770*/  BSSY B1, `(.L_x_92) ;  /* 0x0000048000017945 */ /* 0x000fe20003800000 */
[----:B------:R-:W-:Y:S01]  /*5780*/  SEL R7, RZ, 0xffffffff, P2 ;  /* 0xffffffffff077807 */ /* 0x000fe20001000000 */
[----:B------:R-:W-:Y:S01]  /*5790*/  IMAD.MOV.U32 R79, RZ, RZ, 0x1 ;  /* 0x00000001ff4f7424 */ /* 0x000fe200078e00ff */
[----:B------:R-:W-:Y:S01]  /*57a0*/  LOP3.LUT P3, RZ, R145, 0xff, RZ, 0xc0, !PT ;  /* 0x000000ff91ff7812 */ /* 0x000fe2000786c0ff */
[C---:B------:R-:W-:Y:S01]  /*57b0*/  IMAD R71, R68.reuse, 0x80, R69 ;  /* 0x0000008044477824 */ /* 0x040fe200078e0245 */
[----:B-1----:R-:W-:Y:S02]  /*57c0*/  @P1 SEL R0, RZ, 0xffffffff, P4 ;  /* 0xffffffffff001807 */ /* 0x002fe40002000000 */
[----:B------:R-:W-:Y:S02]  /*57d0*/  CS2R R90, SRZ ;  /* 0x00000000005a7805 */ /* 0x000fe4000001ff00 */
[----:B------:R-:W-:Y:S02]  /*57e0*/  LEA R3, R151, UR44, 0x3 ;  /* 0x0000002c97037c11 */ /* 0x000fe4000f8e18ff */
[----:B------:R-:W-:Y:S02]  /*57f0*/  CS2R R88, SRZ ;  /* 0x0000000000587805 */ /* 0x000fe4000001ff00 */
[----:B------:R-:W-:Y:S02]  /*5800*/  @P0 SEL R0, R7, R0, !P3 ;  /* 0x0000000007000207 */ /* 0x000fe40005800000 */
[----:B------:R-:W-:Y:S02]  /*5810*/  CS2R R86, SRZ ;  /* 0x0000000000567805 */ /* 0x000fe4000001ff00 */
[----:B------:R-:W-:Y:S02]  /*5820*/  LEA R78, R68, UR44, 0x3 ;  /* 0x0000002c444e7c11 */ /* 0x000fe4000f8e18ff */
[----:B------:R-:W-:Y:S02]  /*5830*/  CS2R R84, SRZ ;  /* 0x0000000000547805 */ /* 0x000fe4000001ff00 */
[----:B------:R-:W-:Y:S02]  /*5840*/  @P1 LOP3.LUT R0, R0, 0x1, RZ, 0xc0, !PT ;  /* 0x0000000100001812 */ /* 0x000fe400078ec0ff */
[----:B------:R-:W-:Y:S02]  /*5850*/  CS2R R82, SRZ ;  /* 0x0000000000527805 */ /* 0x000fe4000001ff00 */
[----:B------:R-:W-:Y:S02]  /*5860*/  SHF.L.U32 R5, R153, 0x1f, RZ ;  /* 0x0000001f99057819 */ /* 0x000fe400000006ff */
[----:B------:R-:W-:Y:S02]  /*5870*/  CS2R R80, SRZ ;  /* 0x0000000000507805 */ /* 0x000fe4000001ff00 */
[----:B------:R-:W-:Y:S02]  /*5880*/  ISETP.NE.U32.OR P6, PT, R0, 0x1, !P1 ;  /* 0x000000010000780c */ /* 0x000fe40004fc5470 */
[----:B------:R-:W-:Y:S02]  /*5890*/  CS2R R94, SRZ ;  /* 0x00000000005e7805 */ /* 0x000fe4000001ff00 */
[----:B------:R-:W-:Y:S02]  /*58a0*/  PLOP3.LUT P2, PT, PT, PT, UP1, 0x80, 0x8 ;  /* 0x000000000008781c */ /* 0x000fe40003f4f018 */
[----:B------:R-:W-:Y:S02]  /*58b0*/  CS2R R92, SRZ ;  /* 0x00000000005c7805 */ /* 0x000fe4000001ff00 */
[----:B------:R-:W-:Y:S02]  /*58c0*/  SEL R0, RZ, 0xffffffff, P4 ;  /* 0xffffffffff007807 */ /* 0x000fe40002000000 */
[----:B------:R-:W-:Y:S03]  /*58d0*/  P2R R96, PR, RZ, 0x40 ;  /* 0x00000040ff607803 */ /* 0x000fe60000000000 */
[----:B------:R-:W-:Y:S04]  /*58e0*/  @P6 SHF.L.U32 R2, R150, 0x1f, RZ ;  /* 0x0000001f96026819 */ /* 0x000fe800000006ff */
[----:B------:R-:W-:Y:S01]  /*58f0*/  @P2 SEL R0, R7, R0, !P3 ;  /* 0x0000000007002207 */ /* 0x000fe20005800000 */
[----:B------:R-:W1:Y:S03]  /*5900*/  @P6 SYNCS.PHASECHK.TRANS64.TRYWAIT P1, [R3+URZ+0x30], R2 ;  /* 0x00003002030065a7 */ /* 0x000e6600080211ff */
[----:B------:R-:W-:Y:S04]  /*5910*/  LOP3.LUT R0, R0, 0x1, RZ, 0xc0, !PT ;  /* 0x0000000100007812 */ /* 0x000fe800078ec0ff */
[----:B------:R-:W-:Y:S04]  /*5920*/  ISETP.NE.U32.AND P5, PT, R0, 0x1, PT ;  /* 0x000000010000780c */ /* 0x000fe80003fa5070 */
[----:B------:R-:W-:Y:S01]  /*5930*/  P2R R108, PR, RZ, 0x20 ;  /* 0x00000020ff6c7803 */ /* 0x000fe20000000000 */
[----:B------:R2:W4:Y:S01]  /*5940*/  SYNCS.PHASECHK.TRANS64.TRYWAIT P0, [R78+URZ+0x80], R5 ;  /* 0x000080054e0075a7 */ /* 0x00052200080011ff */
[----:B-1----:R-:W-:Y:S01]  /*5950*/  @P6 SEL R79, RZ, 0x1, !P1 ;  /* 0x00000001ff4f6807 */ /* 0x002fe20004800000 */
[----:B--2---:R-:W-:Y:S06]  /*5960*/  @!P6 BRA `(.L_x_93) ;  /* 0x0000000000a0e947 */ /* 0x004fec0003800000 */
[----:B------:R-:W-:Y:S01]  /*5970*/  @P5 IMAD R7, R151, 0x2000, R144 ;  /* 0x0000200097075824 */ /* 0x000fe200078e0290 */
[----:B------:R-:W-:Y:S01]  /*5980*/  ISETP.NE.AND P1, PT, R79, RZ, PT ;  /* 0x000000ff4f00720c */ /* 0x000fe20003f25270 */
[----:B------:R-:W-:Y:S01]  /*5990*/  BSSY B0, `(.L_x_94) ;  /* 0x0000011000007945 */ /* 0x000fe20003800000 */
[----:B------:R-:W-:Y:S01]  /*59a0*/  CS2R R94, SRZ ;  /* 0x00000000005e7805 */ /* 0x000fe2000001ff00 */
[----:B------:R-:W-:Y:S01]  /*59b0*/  @P5 VIADD R9, R7, UR44 ;  /* 0x0000002c07095c36 */ /* 0x000fe20008000000 */
[----:B------:R-:W-:Y:S02]  /*59c0*/  CS2R R92, SRZ ;  /* 0x00000000005c7805 */ /* 0x000fe4000001ff00 */
[----:B------:R-:W-:Y:S02]  /*59d0*/  CS2R R82, SRZ ;  /* 0x0000000000527805 */ /* 0x000fe4000001ff00 */
[----:B------:R-:W-:Y:S01]  /*59e0*/  CS2R R80, SRZ ;  /* 0x0000000000507805 */ /* 0x000fe2000001ff00 */
[--C-:B------:R-:W-:Y:S01]  /*59f0*/  @P5 IMAD.IADD R6, R156, 0x1, R9.reuse ;  /* 0x000000019c065824 */ /* 0x100fe200078e0209 */
[----:B------:R-:W-:Y:S01]  /*5a00*/  CS2R R86, SRZ ;  /* 0x0000000000567805 */ /* 0x000fe2000001ff00 */
[--C-:B------:R-:W-:Y:S01]  /*5a10*/  @P5 IMAD.IADD R4, R155, 0x1, R9.reuse ;  /* 0x000000019b045824 */ /* 0x100fe200078e0209 */
[----:B------:R-:W-:Y:S01]  /*5a20*/  CS2R R84, SRZ ;  /* 0x0000000000547805 */ /* 0x000fe2000001ff00 */
[----:B------:R-:W-:Y:S01]  /*5a30*/  @P5 IMAD R2, R154, 0x10, R9 ;  /* 0x000000109a025824 */ /* 0x000fe200078e0209 */
[----:B------:R-:W-:Y:S02]  /*5a40*/  CS2R R90, SRZ ;  /* 0x00000000005a7805 */ /* 0x000fe4000001ff00 */
[----:B------:R-:W-:Y:S01]  /*5a50*/  CS2R R88, SRZ ;  /* 0x0000000000587805 */ /* 0x000fe2000001ff00 */
[----:B------:R-:W-:Y:S06]  /*5a60*/  @P1 BRA `(.L_x_95) ;  /* 0x00000000000c1947 */ /* 0x000fec0003800000 */
[----:B------:R-:W-:Y:S04]  /*5a70*/  SHF.L.U32 R0, R150, 0x1f, RZ ;  /* 0x0000001f96007819 */ /* 0x000fe800000006ff */
[----:B------:R-:W1:Y:S02]  /*5a80*/  SYNCS.PHASECHK.TRANS64.TRYWAIT P1, [R3+URZ+0x30], R0 ;  /* 0x00003000030075a7 */ /* 0x000e6400080211ff */
[----:B-1----:R-:W-:Y:S05]  /*5a90*/  @!P1 BRA `(.L_x_96) ;  /* 0x0000003400449947 */ /* 0x002fea0003800000 */
.L_x_95:
[----:B------:R-:W-:Y:S05]  /*5aa0*/  BSYNC B0 ;  /* 0x0000000000007941 */ /* 0x000fea0003800000 */
.L_x_94:
[----:B------:R-:W-:Y:S01]  /*5ab0*/  ISETP.NE.AND P1, PT, R108, RZ, PT ;  /* 0x000000ff6c00720c */ /* 0x000fe20003f25270 */
[----:B-1----:R-:W-:Y:S02]  /*5ac0*/  VIADD R3, R3, 0x40 ;  /* 0x0000004003037836 */ /* 0x002fe40000000000 */
[----:B------:R-:W-:Y:S02]  /*5ad0*/  IMAD.U32 R0, RZ, RZ, UR45 ;  /* 0x0000002dff007e24 */ /* 0x000fe4000f8e00ff */
[----:B------:R-:W-:Y:S03]  /*5ae0*/  VIADD R151, R151, 0x1 ;  /* 0x0000000197977836 */ /* 0x000fe60000000000 */
[----:B------:R-:W-:Y:S05]  /*5af0*/  PRMT R0, R0, 0x654, R3 ;  /* 0x0000065400007816 */ /* 0x000fea0000000003 */
[----:B------:R1:W2:Y:S04]  /*5b00*/  @P1 LDS.128 R92, [R7+UR44+0x200] ;  /* 0x0002002c075c1984 */ /* 0x0002a80008000c00 */
[----:B------:R1:W1:Y:S04]  /*5b10*/  @P1 LDS.128 R80, [R6+0x200] ;  /* 0x0002000006501984 */ /* 0x0002680000000c00 */
[----:B------:R1:W1:Y:S04]  /*5b20*/  @P1 LDS.128 R84, [R4+0x200] ;  /* 0x0002000004541984 */ /* 0x0002680000000c00 */
[----:B------:R1:W1:Y:S01]  /*5b30*/  @P1 LDS.128 R88, [R2+0x200] ;  /* 0x0002000002581984 */ /* 0x0002620000000c00 */
[C---:B------:R-:W-:Y:S01]  /*5b40*/  ISETP.NE.AND P1, PT, R151.reuse, 0x2, PT ;  /* 0x000000029700780c */ /* 0x040fe20003f25270 */
[----:B------:R-:W-:Y:S01]  /*5b50*/  @!PT LDS RZ, [RZ] ;  /* 0x00000000fffff984 */ /* 0x000fe20000000800 */
[----:B------:R-:W-:Y:S01]  /*5b60*/  @!PT LDS RZ, [RZ] ;  /* 0x00000000fffff984 */ /* 0x000fe20000000800 */
[----:B------:R-:W-:Y:S01]  /*5b70*/  @!PT LDS RZ, [RZ] ;  /* 0x00000000fffff984 */ /* 0x000fe20000000800 */
[----:B------:R-:W-:Y:S01]  /*5b80*/  @!PT LDS RZ, [RZ] ;  /* 0x00000000fffff984 */ /* 0x000fe20000000800 */
[----:B------:R5:W-:Y:S06]  /*5b90*/  MEMBAR.ALL.CTA ;  /* 0x0000000000007992 */ /* 0x000bec0000008000 */
[----:B-----5:R-:W5:Y:S01]  /*5ba0*/  FENCE.VIEW.ASYNC.S ;  /* 0x00000000000073c6 */ /* 0x020f620000000000 */
[----:B------:R-:W-:Y:S02]  /*5bb0*/  SEL R3, RZ, 0x1, P1 ;  /* 0x00000001ff037807 */ /* 0x000fe40000800000 */
[----:B------:R-:W-:Y:S02]  /*5bc0*/  SEL R151, R151, RZ, P1 ;  /* 0x000000ff97977207 */ /* 0x000fe40000800000 */
[----:B------:R-:W-:Y:S01]  /*5bd0*/  LOP3.LUT R150, R150, R3, RZ, 0x3c, !PT ;  /* 0x0000000396967212 */ /* 0x000fe200078e3cff */
[----:B-----5:R1:W-:Y:S06]  /*5be0*/  SYNCS.ARRIVE.TRANS64.RED.A1T0 RZ, [R0+URZ], RZ ;  /* 0x000000ff00ff79a7 */ /* 0x0203ec00081004ff */
.L_x_93:
[----:B------:R-:W-:Y:S05]  /*5bf0*/  BSYNC B1 ;  /* 0x0000000000017941 */ /* 0x000fea0003800000 */
.L_x_92:
[----:B------:R-:W-:Y:S04]  /*5c00*/  SHF.R.U32.HI R3, RZ, 0x15, R71 ;  /* 0x00000015ff037819 */ /* 0x000fe80000011647 */
[----:B------:R-:W-:Y:S01]  /*5c10*/  LOP3.LUT P1, RZ, R3, 0x3, R146, 0x48, !PT ;  /* 0x0000000303ff7812 */ /* 0x000fe20007824892 */
[----:B------:R-:W-:Y:S01]  /*5c20*/  @!UPT UIADD3 URZ, UPT, UPT, URZ, URZ, URZ ;  /* 0x000000fffffff290 */ /* 0x000fe2000fffe0ff */
[----:B----4-:R-:W-:Y:S11]  /*5c30*/  @P0 BRA `(.L_x_97) ;  /* 0x0000000000080947 */ /* 0x010ff60003800000 */
[----:B------:R-:W4:Y:S02]  /*5c40*/  SYNCS.PHASECHK.TRANS64.TRYWAIT P0, [R78+URZ+0x80], R5 ;  /* 0x000080054e0075a7 */ /* 0x000f2400080011ff */
[----:B----4-:R-:W-:Y:S05]  /*5c50*/  @!P0 BRA `(.L_x_98) ;  /* 0x0000003000e88947 */ /* 0x010fea0003800000 */
.L_x_97:
[----:B------:R-:W-:Y:S05]  /*5c60*/  @!P1 BRA `(.L_x_99) ;  /* 0x0000000000409947 */ /* 0x000fea0003800000 */
[----:B------:R-:W4:Y:S01]  /*5c70*/  LDCU.64 UR8, c[0x4][0x70] ;  /* 0x01000e00ff0877ac */ /* 0x000f220008000a00 */
[----:B------:R-:W-:Y:S01]  /*5c80*/  MOV R3, 0x0 ;  /* 0x0000000000037802 */ /* 0x000fe20000000f00 */
[----:B------:R-:W-:Y:S02]  /*5c90*/  HFMA2 R12, -RZ, RZ, 0, 5.9604644775390625e-08 ;  /* 0x00000001ff0c7431 */ /* 0x000fe400000001ff */
[----:B------:R-:W-:Y:S02]  /*5ca0*/  IMAD.MOV.U32 R8, RZ, RZ, 0x192 ;  /* 0x00000192ff087424 */ /* 0x000fe400078e00ff */
[----:B------:R-:W-:Y:S01]  /*5cb0*/  IMAD.MOV.U32 R13, RZ, RZ, RZ ;  /* 0x000000ffff0d7224 */ /* 0x000fe200078e00ff */
[----:B------:R-:W5:Y:S01]  /*5cc0*/  LDCU.64 UR6, c[0x4][0x78] ;  /* 0x01000f00ff0677ac */ /* 0x000f620008000a00 */
[----:B-1----:R-:W1:Y:S01]  /*5cd0*/  LDC.64 R2, c[0x4][R3] ;  /* 0x0100000003027b82 */ /* 0x002e620000000a00 */
[----:B------:R-:W2:Y:S01]  /*5ce0*/  LDCU.64 UR4, c[0x4][0x10] ;  /* 0x01000200ff0477ac */ /* 0x000ea20008000a00 */
[----:B----4-:R-:W-:Y:S01]  /*5cf0*/  MOV R5, UR9 ;  /* 0x0000000900057c02 */ /* 0x010fe20008000f00 */
[----:B------:R-:W-:Y:S01]  /*5d00*/  IMAD.U32 R4, RZ, RZ, UR8 ;  /* 0x00000008ff047e24 */ /* 0x000fe2000f8e00ff */
[----:B-----5:R-:W-:Y:S01]  /*5d10*/  MOV R7, UR7 ;  /* 0x0000000700077c02 */ /* 0x020fe20008000f00 */
[----:B------:R-:W-:Y:S01]  /*5d20*/  IMAD.U32 R6, RZ, RZ, UR6 ;  /* 0x00000006ff067e24 */ /* 0x000fe2000f8e00ff */
[----:B--2---:R-:W-:Y:S01]  /*5d30*/  MOV R11, UR5 ;  /* 0x00000005000b7c02 */ /* 0x004fe20008000f00 */
[----:B------:R-:W-:Y:S02]  /*5d40*/  IMAD.U32 R10, RZ, RZ, UR4 ;  /* 0x00000004ff0a7e24 */ /* 0x000fe4000f8e00ff */
[----:B------:R-:W-:Y:S07]  /*5d50*/  LEPC R20, `(.L_x_99) ;  /* 0x000000001014794e */ /* 0x000fee0000000000 */
[----:B-1-3--:R-:W-:Y:S05]  /*5d60*/  CALL.ABS.NOINC R2 ;  /* 0x0000000002007343 */ /* 0x00afea0003c00000 */
.L_x_99:
[----:B--2---:R-:W-:Y:S01]  /*5d70*/  SHF.L.U32 R75, R92, 0x10, RZ ;  /* 0x000000105c4b7819 */ /* 0x004fe200000006ff */
[----:B------:R-:W-:Y:S05]  /*5d80*/  WARPSYNC.ALL ;  /* 0x0000000000007948 */ /* 0x000fea0003800000 */
[----:B------:R-:W-:Y:S01]  /*5d90*/  R2UR UR4, R71 ;  /* 0x00000000470472ca */ /* 0x000fe200000e0000 */
[----:B------:R-:W-:Y:S01]  /*5da0*/  BSSY.RECONVERGENT B0, `(.L_x_100) ;  /* 0x0000121000007945 */ /* 0x000fe20003800200 */
[----:B------:R-:W-:Y:S02]  /*5db0*/  ISETP.NE.AND P6, PT, R96, RZ, PT ;  /* 0x000000ff6000720c */ /* 0x000fe40003fc5270 */
[----:B------:R-:W-:Y:S02]  /*5dc0*/  IADD3 R110, PT, PT, R144, UR44, RZ ;  /* 0x0000002c906e7c10 */ /* 0x000fe4000fffe0ff */
[----:B------:R-:W-:Y:S02]  /*5dd0*/  SHF.L.U32 R109, R154, 0x4, RZ ;  /* 0x000000049a6d7819 */ /* 0x000fe400000006ff */
[-C--:B------:R-:W-:Y:S02]  /*5de0*/  IADD3 R161, PT, PT, R156, R110.reuse, RZ ;  /* 0x0000006e9ca17210 */ /* 0x080fe40007ffe0ff */
[----:B------:R-:W-:Y:S02]  /*5df0*/  IADD3 R160, PT, PT, R155, R110, RZ ;  /* 0x0000006e9ba07210 */ /* 0x000fe40007ffe0ff */
[----:B------:R-:W-:Y:S01]  /*5e00*/  IADD3 R159, PT, PT, R110, R109, RZ ;  /* 0x0000006d6e9f7210 */ /* 0x000fe20007ffe0ff */
[----:B-1--4-:R-:W3:Y:S01]  /*5e10*/  LDTM.x64 R4, tmem[UR4] ;  /* 0x00000004000479ee */ /* 0x012ee20008340000 */
[C---:B------:R-:W-:Y:S02]  /*5e20*/  PRMT R73, R92.reuse, 0x8880, RZ ;  /* 0x000088805c497816 */ /* 0x040fe400000000ff */
[----:B------:R-:W-:Y:S02]  /*5e30*/  SHF.R.S32.HI R75, RZ, 0x18, R75 ;  /* 0x00000018ff4b7819 */ /* 0x000fe4000001144b */
[----:B------:R-:W-:Y:S02]  /*5e40*/  SHF.R.S32.HI R76, RZ, 0x18, R93 ;  /* 0x00000018ff4c7819 */ /* 0x000fe4000001145d */
[----:B------:R-:W-:Y:S02]  /*5e50*/  SHF.L.U32 R74, R92, 0x8, RZ ;  /* 0x000000085c4a7819 */ /* 0x000fe400000006ff */
[----:B------:R-:W-:Y:S02]  /*5e60*/  SHF.L.U32 R77, R93, 0x8, RZ ;  /* 0x000000085d4d7819 */ /* 0x000fe400000006ff */
[----:B------:R-:W-:Y:S02]  /*5e70*/  SHF.R.S32.HI R74, RZ, 0x18, R74 ;  /* 0x00000018ff4a7819 */ /* 0x000fe4000001144a */
[----:B------:R-:W-:Y:S02]  /*5e80*/  SHF.R.S32.HI R77, RZ, 0x18, R77 ;  /* 0x00000018ff4d7819 */ /* 0x000fe4000001144d */
[----:B------:R-:W-:Y:S02]  /*5e90*/  ISETP.NE.AND P0, PT, R158, RZ, PT ;  /* 0x000000ff9e00720c */ /* 0x000fe40003f05270 */
[----:B------:R-:W-:Y:S02]  /*5ea0*/  LEA R111, R151, UR44, 0x3 ;  /* 0x0000002c976f7c11 */ /* 0x000fe4000f8e18ff */
[----:B------:R-:W-:Y:S01]  /*5eb0*/  @P6 SHF.L.U32 R116, R150, 0x1f, RZ ;  /* 0x0000001f96746819 */ /* 0x000fe200000006ff */
[C---:B---3--:R-:W-:Y:S02]  /*5ec0*/  IMAD R0, R70.reuse, R4, RZ ;  /* 0x0000000446007224 */ /* 0x048fe400078e02ff */
[C---:B------:R-:W-:Y:S02]  /*5ed0*/  IMAD R2, R70.reuse, R5, RZ ;  /* 0x0000000546027224 */ /* 0x040fe400078e02ff */
[----:B------:R-:W-:Y:S02]  /*5ee0*/  IMAD R3, R70, R6, RZ ;  /* 0x0000000646037224 */ /* 0x000fe400078e02ff */
[-C--:B------:R-:W-:Y:S01]  /*5ef0*/  IMAD R0, R73, R72.reuse, R0 ;  /* 0x0000004849007224 */ /* 0x080fe200078e0200 */
[----:B------:R-:W-:Y:S01]  /*5f00*/  SHF.R.S32.HI R73, RZ, 0x18, R92 ;  /* 0x00000018ff497819 */ /* 0x000fe2000001145c */
[-C--:B------:R-:W-:Y:S01]  /*5f10*/  IMAD R2, R75, R72.reuse, R2 ;  /* 0x000000484b027224 */ /* 0x080fe200078e0202 */
[C---:B------:R-:W-:Y:S01]  /*5f20*/  PRMT R75, R93.reuse, 0x8880, RZ ;  /* 0x000088805d4b7816 */ /* 0x040fe200000000ff */
[----:B------:R-:W-:Y:S01]  /*5f30*/  IMAD R3, R74, R72, R3 ;  /* 0x000000484a037224 */ /* 0x000fe200078e0203 */
[----:B------:R-:W-:Y:S01]  /*5f40*/  SHF.L.U32 R74, R93, 0x10, RZ ;  /* 0x000000105d4a7819 */ /* 0x000fe200000006ff */
[C---:B------:R-:W-:Y:S02]  /*5f50*/  IMAD R7, R70.reuse, R7, RZ ;  /* 0x0000000746077224 */ /* 0x040fe400078e02ff */
[C---:B------:R-:W-:Y:S01]  /*5f60*/  IMAD R4, R70.reuse, R8, RZ ;  /* 0x0000000846047224 */ /* 0x040fe200078e02ff */
[----:B------:R-:W-:Y:S01]  /*5f70*/  SHF.R.S32.HI R74, RZ, 0x18, R74 ;  /* 0x00000018ff4a7819 */ /* 0x000fe2000001144a */
[----:B------:R-:W-:Y:S02]  /*5f80*/  IMAD R5, R70, R9, RZ ;  /* 0x0000000946057224 */ /* 0x000fe400078e02ff */
[-C--:B------:R-:W-:Y:S01]  /*5f90*/  IMAD R7, R73, R72.reuse, R7 ;  /* 0x0000004849077224 */ /* 0x080fe200078e0207 */
[C---:B------:R-:W-:Y:S01]  /*5fa0*/  PRMT R73, R94.reuse, 0x8880, RZ ;  /* 0x000088805e497816 */ /* 0x040fe200000000ff */
[----:B------:R-:W-:Y:S01]  /*5fb0*/  IMAD R4, R75, R72, R4 ;  /* 0x000000484b047224 */ /* 0x000fe200078e0204 */
[----:B------:R-:W-:Y:S01]  /*5fc0*/  SHF.L.U32 R75, R94, 0x8, RZ ;  /* 0x000000085e4b7819 */ /* 0x000fe200000006ff */
[----:B------:R-:W-:Y:S01]  /*5fd0*/  IMAD R6, R70, R10, RZ ;  /* 0x0000000a46067224 */ /* 0x000fe200078e02ff */
[----:B------:R-:W-:Y:S01]  /*5fe0*/  I2IP.S8.S32.SAT R97, R7, R3, RZ ;  /* 0x0000000307617239 */ /* 0x000fe200000014ff */
[----:B------:R-:W-:Y:S01]  /*5ff0*/  IMAD R5, R74, R72, R5 ;  /* 0x000000484a057224 */ /* 0x000fe200078e0205 */
[----:B------:R-:W-:Y:S01]  /*6000*/  SHF.L.U32 R74, R94, 0x10, RZ ;  /* 0x000000105e4a7819 */ /* 0x000fe200000006ff */
[----:B------:R-:W-:Y:S01]  /*6010*/  IMAD R11, R70, R11, RZ ;  /* 0x0000000b460b7224 */ /* 0x000fe200078e02ff */
[----:B------:R-:W-:Y:S01]  /*6020*/  I2IP.S8.S32.SAT R96, R2, R0, R97 ;  /* 0x0000000002607239 */ /* 0x000fe20000001461 */
[C---:B------:R-:W-:Y:S01]  /*6030*/  IMAD R8, R70.reuse, R12, RZ ;  /* 0x0000000c46087224 */ /* 0x040fe200078e02ff */
[----:B------:R-:W-:Y:S01]  /*6040*/  SHF.R.S32.HI R74, RZ, 0x18, R74 ;  /* 0x00000018ff4a7819 */ /* 0x000fe2000001144a */
[-C--:B------:R-:W-:Y:S01]  /*6050*/  IMAD R6, R77, R72.reuse, R6 ;  /* 0x000000484d067224 */ /* 0x080fe200078e0206 */
[----:B------:R-:W-:Y:S01]  /*6060*/  SHF.R.S32.HI R75, RZ, 0x18, R75 ;  /* 0x00000018ff4b7819 */ /* 0x000fe2000001144b */
[----:B------:R-:W-:Y:S01]  /*6070*/  IMAD R9, R70, R13, RZ ;  /* 0x0000000d46097224 */ /* 0x000fe200078e02ff */
[----:B------:R-:W-:Y:S01]  /*6080*/  SHF.L.U32 R77, R95, 0x8, RZ ;  /* 0x000000085f4d7819 */ /* 0x000fe200000006ff */
[-C--:B------:R-:W-:Y:S01]  /*6090*/  IMAD R11, R76, R72.reuse, R11 ;  /* 0x000000484c0b7224 */ /* 0x080fe200078e020b */
[----:B------:R-:W-:Y:S01]  /*60a0*/  SHF.R.S32.HI R76, RZ, 0x18, R95 ;  /* 0x00000018ff4c7819 */ /* 0x000fe2000001145f */
[----:B------:R-:W-:Y:S01]  /*60b0*/  IMAD R8, R73, R72, R8 ;  /* 0x0000004849087224 */ /* 0x000fe200078e0208 */
[----:B------:R-:W-:Y:S01]  /*60c0*/  SHF.R.S32.HI R73, RZ, 0x18, R94 ;  /* 0x00000018ff497819 */ /* 0x000fe2000001145e */
[----:B------:R-:W-:Y:S01]  /*60d0*/  IMAD R10, R70, R14, RZ ;  /* 0x0000000e460a7224 */ /* 0x000fe200078e02ff */
[----:B------:R-:W-:Y:S01]  /*60e0*/  I2IP.S8.S32.SAT R98, R11, R6, RZ ;  /* 0x000000060b627239 */ /* 0x000fe200000014ff */
[----:B------:R-:W-:Y:S01]  /*60f0*/  IMAD R9, R74, R72, R9 ;  /* 0x000000484a097224 */ /* 0x000fe200078e0209 */
[----:B------:R-:W-:Y:S01]  /*6100*/  SHF.R.S32.HI R77, RZ, 0x18, R77 ;  /* 0x00000018ff4d7819 */ /* 0x000fe2000001144d */
[----:B------:R-:W-:Y:S01]  /*6110*/  IMAD.U32 R74, R95, 0x10000, RZ ;  /* 0x000100005f4a7824 */ /* 0x000fe200078e00ff */
[----:B------:R-:W-:Y:S01]  /*6120*/  I2IP.S8.S32.SAT R97, R5, R4, R98 ;  /* 0x0000000405617239 */ /* 0x000fe20000001462 */
[C---:B------:R-:W-:Y:S02]  /*6130*/  IMAD R15, R70.reuse, R15, RZ ;  /* 0x0000000f460f7224 */ /* 0x040fe400078e02ff */
[----:B------:R-:W-:Y:S01]  /*6140*/  IMAD R10, R75, R72, R10 ;  /* 0x000000484b0a7224 */ /* 0x000fe200078e020a */
[----:B------:R-:W-:Y:S01]  /*6150*/  PRMT R75, R95, 0x8880, RZ ;  /* 0x000088805f4b7816 */ /* 0x000fe200000000ff */
        /* <DEDUP_REMOVED lines=11> */
[C---:B------:R-:W-:Y:S01]  /*6210*/  IMAD R19, R70.reuse, R19, RZ ;  /* 0x0000001346137224 */ /* 0x040fe200078e02ff */
[----:B------:R-:W-:Y:S01]  /*6220*/  I2IP.S8.S32.SAT R98, R9, R8, R98 ;  /* 0x0000000809627239 */ /* 0x000fe20000001462 */
[C---:B------:R-:W-:Y:S01]  /*6230*/  IMAD R16, R70.reuse, R20, RZ ;  /* 0x0000001446107224 */ /* 0x040fe200078e02ff */
[----:B------:R-:W-:Y:S01]  /*6240*/  SHF.R.S32.HI R74, RZ, 0x18, R74 ;  /* 0x00000018ff4a7819 */ /* 0x000fe2000001144a */
[-C--:B------:R-:W-:Y:S01]  /*6250*/  IMAD R14, R77, R72.reuse, R14 ;  /* 0x000000484d0e7224 */ /* 0x080fe200078e020e */
[----:B------:R-:W-:Y:S01]  /*6260*/  SHF.R.S32.HI R75, RZ, 0x18, R75 ;  /* 0x00000018ff4b7819 */ /* 0x000fe2000001144b */
[----:B------:R-:W-:Y:S01]  /*6270*/  IMAD R17, R70, R21, RZ ;  /* 0x0000001546117224 */ /* 0x000fe200078e02ff */
[----:B------:R-:W-:Y:S01]  /*6280*/  SHF.L.U32 R77, R81, 0x8, RZ ;  /* 0x00000008514d7819 */ /* 0x000fe200000006ff */
[----:B------:R-:W-:Y:S01]  /*6290*/  IMAD R19, R76, R72, R19 ;  /* 0x000000484c137224 */ /* 0x000fe200078e0213 */
[----:B------:R-:W-:Y:S01]  /*62a0*/  SHF.R.S32.HI R76, RZ, 0x18, R81 ;  /* 0x00000018ff4c7819 */ /* 0x000fe20000011451 */
[----:B------:R-:W-:Y:S01]  /*62b0*/  IMAD R18, R70, R22, RZ ;  /* 0x0000001646127224 */ /* 0x000fe200078e02ff */
[----:B------:R-:W-:Y:S01]  /*62c0*/  SHF.R.S32.HI R77, RZ, 0x18, R77 ;  /* 0x00000018ff4d7819 */ /* 0x000fe2000001144d */
[----:B------:R-:W-:Y:S01]  /*62d0*/  IMAD R16, R73, R72, R16 ;  /* 0x0000004849107224 */ /* 0x000fe200078e0210 */
[----:B------:R-:W-:Y:S01]  /*62e0*/  I2IP.S8.S32.SAT R99, R19, R14, RZ ;  /* 0x0000000e13637239 */ /* 0x000fe200000014ff */
[-C--:B------:R-:W-:Y:S01]  /*62f0*/  IMAD R17, R74, R72.reuse, R17 ;  /* 0x000000484a117224 */ /* 0x080fe200078e0211 */
[----:B------:R-:W-:Y:S01]  /*6300*/  SHF.L.U32 R74, R81, 0x10, RZ ;  /* 0x00000010514a7819 */ /* 0x000fe200000006ff */
[C---:B------:R-:W-:Y:S01]  /*6310*/  IMAD R23, R70.reuse, R23, RZ ;  /* 0x0000001746177224 */ /* 0x040fe200078e02ff */
[----:B------:R-:W-:Y:S01]  /*6320*/  SHF.R.S32.HI R73, RZ, 0x18, R80 ;  /* 0x00000018ff497819 */ /* 0x000fe20000011450 */
[----:B------:R-:W-:Y:S01]  /*6330*/  IMAD R18, R75, R72, R18 ;  /* 0x000000484b127224 */ /* 0x000fe200078e0212 */
[----:B------:R-:W-:Y:S01]  /*6340*/  PRMT R75, R81, 0x8880, RZ ;  /* 0x00008880514b7816 */ /* 0x000fe200000000ff */
[C---:B------:R-:W-:Y:S01]  /*6350*/  IMAD R20, R70.reuse, R24, RZ ;  /* 0x0000001846147224 */ /* 0x040fe200078e02ff */
[----:B------:R-:W-:Y:S01]  /*6360*/  SHF.R.S32.HI R74, RZ, 0x18, R74 ;  /* 0x00000018ff4a7819 */ /* 0x000fe2000001144a */
[----:B------:R-:W-:Y:S01]  /*6370*/  IMAD R21, R70, R25, RZ ;  /* 0x0000001946157224 */ /* 0x000fe200078e02ff */
[----:B------:R-:W-:Y:S01]  /*6380*/  I2IP.S8.S32.SAT R99, R13, R12, R99 ;  /* 0x0000000c0d637239 */ /* 0x000fe20000001463 */
[-C--:B------:R-:W-:Y:S01]  /*6390*/  IMAD R23, R73, R72.reuse, R23 ;  /* 0x0000004849177224 */ /* 0x080fe200078e0217 */
[C---:B------:R-:W-:Y:S01]  /*63a0*/  PRMT R73, R82.reuse, 0x8880, RZ ;  /* 0x0000888052497816 */ /* 0x040fe200000000ff */
[-C--:B------:R-:W-:Y:S01]  /*63b0*/  IMAD R20, R75, R72.reuse, R20 ;  /* 0x000000484b147224 */ /* 0x080fe200078e0214 */
[----:B------:R-:W-:Y:S01]  /*63c0*/  SHF.L.U32 R75, R82, 0x8, RZ ;  /* 0x00000008524b7819 */ /* 0x000fe200000006ff */
[----:B------:R-:W-:Y:S01]  /*63d0*/  IMAD R21, R74, R72, R21 ;  /* 0x000000484a157224 */ /* 0x000fe200078e0215 */
[----:B------:R1:W-:Y:S01]  /*63e0*/  STS.128 [R144+UR44+0x4200], R96 ;  /* 0x0042006090007988 */ /* 0x0003e20008000c2c */
[----:B------:R-:W-:Y:S01]  /*63f0*/  IMAD R22, R70, R26, RZ ;  /* 0x0000001a46167224 */ /* 0x000fe200078e02ff */
[----:B------:R-:W-:Y:S01]  /*6400*/  I2IP.S8.S32.SAT R100, R23, R18, RZ ;  /* 0x0000001217647239 */ /* 0x000fe200000014ff */
[----:B------:R-:W-:Y:S01]  /*6410*/  IMAD.U32 R74, R82, 0x10000, RZ ;  /* 0x00010000524a7824 */ /* 0x000fe200078e00ff */
[----:B------:R-:W-:Y:S01]  /*6420*/  SHF.R.S32.HI R75, RZ, 0x18, R75 ;  /* 0x00000018ff4b7819 */ /* 0x000fe2000001144b */
[C---:B------:R-:W-:Y:S01]  /*6430*/  IMAD R27, R70.reuse, R27, RZ ;  /* 0x0000001b461b7224 */ /* 0x040fe200078e02ff */
[----:B------:R-:W-:Y:S01]  /*6440*/  I2IP.S8.S32.SAT R100, R17, R16, R100 ;  /* 0x0000001011647239 */ /* 0x000fe20000001464 */
[C---:B------:R-:W-:Y:S01]  /*6450*/  IMAD R24, R70.reuse, R28, RZ ;  /* 0x0000001c46187224 */ /* 0x040fe200078e02ff */
[----:B------:R-:W-:Y:S01]  /*6460*/  SHF.R.S32.HI R74, RZ, 0x18, R74 ;  /* 0x00000018ff4a7819 */ /* 0x000fe2000001144a */
[-C--:B------:R-:W-:Y:S01]  /*6470*/  IMAD R22, R77, R72.reuse, R22 ;  /* 0x000000484d167224 */ /* 0x080fe200078e0216 */
[----:B------:R-:W-:Y:S01]  /*6480*/  SHF.L.U32 R77, R83, 0x8, RZ ;  /* 0x00000008534d7819 */ /* 0x000fe200000006ff */
[----:B------:R-:W-:Y:S02]  /*6490*/  IMAD R25, R70, R29, RZ ;  /* 0x0000001d46197224 */ /* 0x000fe400078e02ff */
        /* <DEDUP_REMOVED lines=33> */
[----:B------:R-:W-:Y:S01]  /*66b0*/  PRMT R76, R85, 0x8880, RZ ;  /* 0x00008880554c7816 */ /* 0x000fe200000000ff */
[C---:B------:R-:W-:Y:S02]  /*66c0*/  IMAD R34, R70.reuse, R38, RZ ;  /* 0x0000002646227224 */ /* 0x040fe400078e02ff */
[----:B------:R-:W-:Y:S01]  /*66d0*/  IMAD R32, R73, R72, R32 ;  /* 0x0000004849207224 */ /* 0x000fe200078e0220 */
[----:B------:R-:W-:Y:S01]  /*66e0*/  SHF.R.S32.HI R73, RZ, 0x18, R84 ;  /* 0x00000018ff497819 */ /* 0x000fe20000011454 */
[----:B------:R-:W-:Y:S01]  /*66f0*/  IMAD R39, R70, R39, RZ ;  /* 0x0000002746277224 */ /* 0x000fe200078e02ff */
[----:B------:R-:W-:Y:S01]  /*6700*/  I2IP.S8.S32.SAT R103, R35, R30, RZ ;  /* 0x0000001e23677239 */ /* 0x000fe200000014ff */
[-C--:B------:R-:W-:Y:S02]  /*6710*/  IMAD R33, R74, R72.reuse, R33 ;  /* 0x000000484a217224 */ /* 0x080fe400078e0221 */
[----:B------:R-:W-:Y:S01]  /*6720*/  IMAD R34, R75, R72, R34 ;  /* 0x000000484b227224 */ /* 0x000fe200078e0222 */
[----:B------:R-:W-:Y:S01]  /*6730*/  I2IP.S8.S32.SAT R103, R29, R28, R103 ;  /* 0x0000001c1d677239 */ /* 0x000fe20000001467 */
[C---:B------:R-:W-:Y:S01]  /*6740*/  IMAD.U32 R74, R85.reuse, 0x10000, RZ ;  /* 0x00010000554a7824 */ /* 0x040fe200078e00ff */
[----:B------:R-:W-:Y:S01]  /*6750*/  SHF.L.U32 R75, R85, 0x8, RZ ;  /* 0x00000008554b7819 */ /* 0x000fe200000006ff */
[----:B------:R-:W-:Y:S01]  /*6760*/  IMAD R39, R73, R72, R39 ;  /* 0x0000004849277224 */ /* 0x000fe200078e0227 */
[----:B------:R-:W-:Y:S01]  /*6770*/  MOV R73, R76 ;  /* 0x0000004c00497202 */ /* 0x000fe20000000f00 */
[C---:B------:R-:W-:Y:S01]  /*6780*/  IMAD R36, R70.reuse, R40, RZ ;  /* 0x0000002846247224 */ /* 0x040fe200078e02ff */
[----:B------:R-:W-:Y:S01]  /*6790*/  SHF.R.S32.HI R74, RZ, 0x18, R74 ;  /* 0x00000018ff4a7819 */ /* 0x000fe2000001144a */
[C---:B------:R-:W-:Y:S01]  /*67a0*/  IMAD R37, R70.reuse, R41, RZ ;  /* 0x0000002946257224 */ /* 0x040fe200078e02ff */
[----:B------:R-:W-:Y:S01]  /*67b0*/  SHF.R.S32.HI R75, RZ, 0x18, R75 ;  /* 0x00000018ff4b7819 */ /* 0x000fe2000001144b */
[----:B------:R-:W-:Y:S01]  /*67c0*/  IMAD R38, R70, R42, RZ ;  /* 0x0000002a46267224 */ /* 0x000fe200078e02ff */
[----:B------:R1:W-:Y:S01]  /*67d0*/  STS.128 [R161+0x4200], R100 ;  /* 0x00420064a1007388 */ /* 0x0003e20000000c00 */
[----:B------:R-:W-:Y:S01]  /*67e0*/  IMAD R36, R73, R72, R36 ;  /* 0x0000004849247224 */ /* 0x000fe200078e0224 */
[----:B------:R-:W-:Y:S01]  /*67f0*/  I2IP.S8.S32.SAT R104, R39, R34, RZ ;  /* 0x0000002227687239 */ /* 0x000fe200000014ff */
[-C--:B------:R-:W-:Y:S01]  /*6800*/  IMAD R37, R74, R72.reuse, R37 ;  /* 0x000000484a257224 */ /* 0x080fe200078e0225 */
[----:B------:R-:W-:Y:S01]  /*6810*/  SHF.R.S32.HI R76, RZ, 0x18, R85 ;  /* 0x00000018ff4c7819 */ /* 0x000fe20000011455 */
[----:B------:R-:W-:Y:S01]  /*6820*/  IMAD R43, R70, R43, RZ ;  /* 0x0000002b462b7224 */ /* 0x000fe200078e02ff */
[C---:B------:R-:W-:Y:S01]  /*6830*/  SHF.L.U32 R74, R86.reuse, 0x10, RZ ;  /* 0x00000010564a7819 */ /* 0x040fe200000006ff */
[----:B------:R-:W-:Y:S01]  /*6840*/  IMAD R38, R75, R72, R38 ;  /* 0x000000484b267224 */ /* 0x000fe200078e0226 */
[----:B------:R-:W-:Y:S01]  /*6850*/  PRMT R73, R86, 0x8880, RZ ;  /* 0x0000888056497816 */ /* 0x000fe200000000ff */
[----:B------:R-:W-:Y:S01]  /*6860*/  IMAD R40, R70, R44, RZ ;  /* 0x0000002c46287224 */ /* 0x000fe200078e02ff */
[----:B------:R-:W-:Y:S01]  /*6870*/  SHF.L.U32 R75, R86, 0x8, RZ ;  /* 0x00000008564b7819 */ /* 0x000fe200000006ff */
[----:B------:R-:W-:Y:S01]  /*6880*/  IMAD R41, R70, R45, RZ ;  /* 0x0000002d46297224 */ /* 0x000fe200078e02ff */
[----:B------:R-:W-:Y:S01]  /*6890*/  SHF.R.S32.HI R74, RZ, 0x18, R74 ;  /* 0x00000018ff4a7819 */ /* 0x000fe2000001144a */
[----:B------:R-:W-:Y:S01]  /*68a0*/  IMAD R43, R76, R72, R43 ;  /* 0x000000484c2b7224 */ /* 0x000fe200078e022b */
[----:B------:R-:W-:Y:S01]  /*68b0*/  SHF.R.S32.HI R75, RZ, 0x18, R75 ;  /* 0x00000018ff4b7819 */ /* 0x000fe2000001144b */
[C---:B------:R-:W-:Y:S01]  /*68c0*/  IMAD R42, R70.reuse, R46, RZ ;  /* 0x0000002e462a7224 */ /* 0x040fe200078e02ff */
[----:B------:R-:W-:Y:S01]  /*68d0*/  I2IP.S8.S32.SAT R104, R33, R32, R104 ;  /* 0x0000002021687239 */ /* 0x000fe20000001468 */
[----:B------:R-:W-:Y:S01]  /*68e0*/  IMAD R40, R73, R72, R40 ;  /* 0x0000004849287224 */ /* 0x000fe200078e0228 */
[----:B------:R-:W-:Y:S01]  /*68f0*/  SHF.R.S32.HI R76, RZ, 0x18, R86 ;  /* 0x00000018ff4c7819 */ /* 0x000fe20000011456 */
[----:B------:R-:W-:Y:S01]  /*6900*/  IMAD R47, R70, R47, RZ ;  /* 0x0000002f462f7224 */ /* 0x000fe200078e02ff */
[----:B------:R-:W-:Y:S01]  /*6910*/  I2IP.S8.S32.SAT R105, R43, R38, RZ ;  /* 0x000000262b697239 */ /* 0x000fe200000014ff */
[-C--:B------:R-:W-:Y:S01]  /*6920*/  IMAD R41, R74, R72.reuse, R41 ;  /* 0x000000484a297224 */ /* 0x080fe200078e0229 */
[----:B------:R-:W-:Y:S01]  /*6930*/  PRMT R73, R87, 0x8880, RZ ;  /* 0x0000888057497816 */ /* 0x000fe200000000ff */
[-C--:B------:R-:W-:Y:S01]  /*6940*/  IMAD R42, R75, R72.reuse, R42 ;  /* 0x000000484b2a7224 */ /* 0x080fe200078e022a */
[----:B------:R-:W-:Y:S01]  /*6950*/  SHF.L.U32 R74, R87, 0x10, RZ ;  /* 0x00000010574a7819 */ /* 0x000fe200000006ff */
[----:B------:R-:W-:Y:S01]  /*6960*/  IMAD R47, R76, R72, R47 ;  /* 0x000000484c2f7224 */ /* 0x000fe200078e022f */
[----:B------:R-:W-:Y:S01]  /*6970*/  I2IP.S8.S32.SAT R105, R37, R36, R105 ;  /* 0x0000002425697239 */ /* 0x000fe20000001469 */
[C---:B------:R-:W-:Y:S01]  /*6980*/  IMAD R44, R70.reuse, R48, RZ ;  /* 0x00000030462c7224 */ /* 0x040fe200078e02ff */
[----:B------:R-:W-:Y:S01]  /*6990*/  SHF.R.S32.HI R74, RZ, 0x18, R74 ;  /* 0x00000018ff4a7819 */ /* 0x000fe2000001144a */
[----:B------:R-:W-:Y:S01]  /*69a0*/  IMAD.SHL.U32 R76, R87, 0x100, RZ ;  /* 0x00000100574c7824 */ /* 0x000fe200078e00ff */
[----:B------:R-:W-:Y:S01]  /*69b0*/  I2IP.S8.S32.SAT R106, R47, R42, RZ ;  /* 0x0000002a2f6a7239 */ /* 0x000fe200000014ff */
[----:B------:R-:W-:Y:S01]  /*69c0*/  IMAD R45, R70, R49, RZ ;  /* 0x00000031462d7224 */ /* 0x000fe200078e02ff */
[----:B------:R-:W-:Y:S01]  /*69d0*/  PRMT R75, R88, 0x8880, RZ ;  /* 0x00008880584b7816 */ /* 0x000fe200000000ff */
[----:B------:R-:W-:Y:S01]  /*69e0*/  IMAD R44, R73, R72, R44 ;  /* 0x00000048492c7224 */ /* 0x000fe200078e022c */
[----:B------:R-:W-:Y:S01]  /*69f0*/  SHF.R.S32.HI R73, RZ, 0x18, R76 ;  /* 0x00000018ff497819 */ /* 0x000fe2000001144c */
[----:B------:R-:W-:Y:S01]  /*6a00*/  IMAD R46, R70, R50, RZ ;  /* 0x00000032462e7224 */ /* 0x000fe200078e02ff */
[----:B------:R-:W-:Y:S01]  /*6a10*/  I2IP.S8.S32.SAT R106, R41, R40, R106 ;  /* 0x00000028296a7239 */ /* 0x000fe2000000146a */
[----:B------:R-:W-:Y:S01]  /*6a20*/  IMAD R45, R74, R72, R45 ;  /* 0x000000484a2d7224 */ /* 0x000fe200078e022d */
[----:B------:R-:W-:Y:S01]  /*6a30*/  SHF.R.S32.HI R74, RZ, 0x18, R87 ;  /* 0x00000018ff4a7819 */ /* 0x000fe20000011457 */
[----:B------:R-:W-:Y:S01]  /*6a40*/  IMAD R51, R70, R51, RZ ;  /* 0x0000003346337224 */ /* 0x000fe200078e02ff */
[----:B------:R-:W-:Y:S01]  /*6a50*/  SHF.L.U32 R76, R88, 0x8, RZ ;  /* 0x00000008584c7819 */ /* 0x000fe200000006ff */
[----:B------:R-:W-:Y:S02]  /*6a60*/  IMAD R48, R70, R52, RZ ;  /* 0x0000003446307224 */ /* 0x000fe400078e02ff */
[-C--:B------:R-:W-:Y:S01]  /*6a70*/  IMAD R46, R73, R72.reuse, R46 ;  /* 0x00000048492e7224 */ /* 0x080fe200078e022e */
[----:B------:R-:W-:Y:S01]  /*6a80*/  SHF.R.S32.HI R73, RZ, 0x18, R77 ;  /* 0x00000018ff497819 */ /* 0x000fe2000001144d */
[-C--:B------:R-:W-:Y:S01]  /*6a90*/  IMAD R51, R74, R72.reuse, R51 ;  /* 0x000000484a337224 */ /* 0x080fe200078e0233 */
[----:B------:R-:W-:Y:S01]  /*6aa0*/  SHF.R.S32.HI R74, RZ, 0x18, R88 ;  /* 0x00000018ff4a7819 */ /* 0x000fe20000011458 */
[----:B------:R-:W-:Y:S01]  /*6ab0*/  IMAD R49, R70, R53, RZ ;  /* 0x0000003546317224 */ /* 0x000fe200078e02ff */
[----:B------:R-:W-:Y:S01]  /*6ac0*/  SHF.L.U32 R77, R90, 0x8, RZ ;  /* 0x000000085a4d7819 */ /* 0x000fe200000006ff */
[----:B------:R-:W-:Y:S01]  /*6ad0*/  IMAD R48, R75, R72, R48 ;  /* 0x000000484b307224 */ /* 0x000fe200078e0230 */
[----:B------:R-:W-:Y:S01]  /*6ae0*/  SHF.R.S32.HI R75, RZ, 0x18, R76 ;  /* 0x00000018ff4b7819 */ /* 0x000fe2000001144c */
[C---:B------:R-:W-:Y:S01]  /*6af0*/  IMAD R50, R70.reuse, R54, RZ ;  /* 0x0000003646327224 */ /* 0x040fe200078e02ff */
[----:B------:R-:W-:Y:S01]  /*6b00*/  I2IP.S8.S32.SAT R107, R51, R46, RZ ;  /* 0x0000002e336b7239 */ /* 0x000fe200000014ff */
[C---:B------:R-:W-:Y:S01]  /*6b10*/  IMAD R55, R70.reuse, R55, RZ ;  /* 0x0000003746377224 */ /* 0x040fe200078e02ff */
[----:B------:R-:W-:Y:S01]  /*6b20*/  SHF.L.U32 R76, R89, 0x10, RZ ;  /* 0x00000010594c7819 */ /* 0x000fe200000006ff */
[----:B------:R-:W-:Y:S01]  /*6b30*/  IMAD R49, R73, R72, R49 ;  /* 0x0000004849317224 */ /* 0x000fe200078e0231 */
[----:B------:R-:W-:Y:S01]  /*6b40*/  PRMT R73, R89, 0x8880, RZ ;  /* 0x0000888059497816 */ /* 0x000fe200000000ff */
[----:B------:R-:W-:Y:S01]  /*6b50*/  IMAD R52, R70, R56, RZ ;  /* 0x0000003846347224 */ /* 0x000fe200078e02ff */
[----:B------:R-:W-:Y:S01]  /*6b60*/  I2IP.S8.S32.SAT R107, R45, R44, R107 ;  /* 0x0000002c2d6b7239 */ /* 0x000fe2000000146b */
[-C--:B------:R-:W-:Y:S01]  /*6b70*/  IMAD R50, R75, R72.reuse, R50 ;  /* 0x000000484b327224 */ /* 0x080fe200078e0232 */
[----:B------:R-:W-:Y:S01]  /*6b80*/  PRMT R75, R90, 0x8880, RZ ;  /* 0x000088805a4b7816 */ /* 0x000fe200000000ff */
[-C--:B------:R-:W-:Y:S01]  /*6b90*/  IMAD R55, R74, R72.reuse, R55 ;  /* 0x000000484a377224 */ /* 0x080fe200078e0237 */
[----:B------:R-:W-:Y:S01]  /*6ba0*/  SHF.R.S32.HI R74, RZ, 0x18, R76 ;  /* 0x00000018ff4a7819 */ /* 0x000fe2000001144c */
[----:B------:R-:W-:Y:S01]  /*6bb0*/  IMAD R52, R73, R72, R52 ;  /* 0x0000004849347224 */ /* 0x000fe200078e0234 */
[----:B------:R-:W-:Y:S01]  /*6bc0*/  SHF.L.U32 R73, R89, 0x8, RZ ;  /* 0x0000000859497819 */ /* 0x000fe200000006ff */
[C---:B------:R-:W-:Y:S01]  /*6bd0*/  IMAD R53, R70.reuse, R57, RZ ;  /* 0x0000003946357224 */ /* 0x040fe200078e02ff */
[----:B------:R1:W-:Y:S01]  /*6be0*/  STS.128 [R160+0x4200], R104 ;  /* 0x00420068a0007388 */ /* 0x0003e20000000c00 */
[----:B------:R-:W-:Y:S01]  /*6bf0*/  IMAD R54, R70, R58, RZ ;  /* 0x0000003a46367224 */ /* 0x000fe200078e02ff */
[----:B------:R-:W-:Y:S01]  /*6c00*/  SHF.R.S32.HI R73, RZ, 0x18, R73 ;  /* 0x00000018ff497819 */ /* 0x000fe20000011449 */
[----:B------:R-:W-:Y:S01]  /*6c10*/  IMAD R53, R74, R72, R53 ;  /* 0x000000484a357224 */ /* 0x000fe200078e0235 */
[----:B------:R-:W-:Y:S01]  /*6c20*/  SHF.L.U32 R76, R90, 0x10, RZ ;  /* 0x000000105a4c7819 */ /* 0x000fe200000006ff */
[C---:B------:R-:W-:Y:S01]  /*6c30*/  IMAD R59, R70.reuse, R59, RZ ;  /* 0x0000003b463b7224 */ /* 0x040fe200078e02ff */
[----:B------:R-:W-:Y:S01]  /*6c40*/  SHF.R.S32.HI R74, RZ, 0x18, R89 ;  /* 0x00000018ff4a7819 */ /* 0x000fe20000011459 */
[C---:B------:R-:W-:Y:S01]  /*6c50*/  IMAD R56, R70.reuse, R60, RZ ;  /* 0x0000003c46387224 */ /* 0x040fe200078e02ff */
[----:B------:R-:W-:Y:S01]  /*6c60*/  I2IP.S8.S32.SAT R112, R55, R50, RZ ;  /* 0x0000003237707239 */ /* 0x000fe200000014ff */
[----:B------:R-:W-:Y:S01]  /*6c70*/  IMAD R54, R73, R72, R54 ;  /* 0x0000004849367224 */ /* 0x000fe200078e0236 */
[----:B------:R-:W-:Y:S01]  /*6c80*/  SHF.R.S32.HI R76, RZ, 0x18, R76 ;  /* 0x00000018ff4c7819 */ /* 0x000fe2000001144c */
[----:B------:R-:W-:Y:S01]  /*6c90*/  IMAD R57, R70, R61, RZ ;  /* 0x0000003d46397224 */ /* 0x000fe200078e02ff */
[----:B------:R-:W-:Y:S01]  /*6ca0*/  I2IP.S8.S32.SAT R112, R49, R48, R112 ;  /* 0x0000003031707239 */ /* 0x000fe20000001470 */
[----:B------:R-:W-:Y:S01]  /*6cb0*/  IMAD R59, R74, R72, R59 ;  /* 0x000000484a3b7224 */ /* 0x000fe200078e023b */
[----:B------:R-:W-:Y:S01]  /*6cc0*/  SHF.R.S32.HI R77, RZ, 0x18, R77 ;  /* 0x00000018ff4d7819 */ /* 0x000fe2000001144d */
[----:B------:R-:W-:Y:S01]  /*6cd0*/  IMAD R58, R70, R62, RZ ;  /* 0x0000003e463a7224 */ /* 0x000fe200078e02ff */
[----:B------:R-:W-:Y:S01]  /*6ce0*/  SHF.R.S32.HI R73, RZ, 0x18, R90 ;  /* 0x00000018ff497819 */ /* 0x000fe2000001145a */
[----:B------:R-:W-:Y:S01]  /*6cf0*/  IMAD R56, R75, R72, R56 ;  /* 0x000000484b387224 */ /* 0x000fe200078e0238 */
[----:B------:R-:W-:Y:S01]  /*6d00*/  I2IP.S8.S32.SAT R113, R59, R54, RZ ;  /* 0x000000363b717239 */ /* 0x000fe200000014ff */
[----:B------:R-:W-:Y:S01]  /*6d10*/  IMAD R57, R76, R72, R57 ;  /* 0x000000484c397224 */ /* 0x000fe200078e0239 */
[C---:B------:R-:W-:Y:S01]  /*6d20*/  PRMT R75, R91.reuse, 0x8880, RZ ;  /* 0x000088805b4b7816 */ /* 0x040fe200000000ff */
[----:B------:R-:W-:Y:S01]  /*6d30*/  IMAD.U32 R74, R91, 0x10000, RZ ;  /* 0x000100005b4a7824 */ /* 0x000fe200078e00ff */
[----:B------:R-:W-:Y:S01]  /*6d40*/  I2IP.S8.S32.SAT R113, R53, R52, R113 ;  /* 0x0000003435717239 */ /* 0x000fe20000001471 */
[C---:B------:R-:W-:Y:S01]  /*6d50*/  IMAD R63, R70.reuse, R63, RZ ;  /* 0x0000003f463f7224 */ /* 0x040fe200078e02ff */
[----:B------:R-:W-:Y:S01]  /*6d60*/  SHF.R.S32.HI R76, RZ, 0x18, R91 ;  /* 0x00000018ff4c7819 */ /* 0x000fe2000001145b */
[----:B------:R-:W-:Y:S01]  /*6d70*/  IMAD R58, R77, R72, R58 ;  /* 0x000000484d3a7224 */ /* 0x000fe200078e023a */
[----:B------:R-:W-:Y:S01]  /*6d80*/  SHF.L.U32 R77, R91, 0x8, RZ ;  /* 0x000000085b4d7819 */ /* 0x000fe200000006ff */
[C---:B------:R-:W-:Y:S01]  /*6d90*/  IMAD R60, R70.reuse, R64, RZ ;  /* 0x00000040463c7224 */ /* 0x040fe200078e02ff */
[----:B------:R-:W-:Y:S01]  /*6da0*/  SHF.R.S32.HI R74, RZ, 0x18, R74 ;  /* 0x00000018ff4a7819 */ /* 0x000fe2000001144a */
[C---:B------:R-:W-:Y:S01]  /*6db0*/  IMAD R61, R70.reuse, R65, RZ ;  /* 0x00000041463d7224 */ /* 0x040fe200078e02ff */
[----:B------:R-:W-:Y:S01]  /*6dc0*/  SHF.R.S32.HI R77, RZ, 0x18, R77 ;  /* 0x00000018ff4d7819 */ /* 0x000fe2000001144d */
[-C--:B------:R-:W-:Y:S02]  /*6dd0*/  IMAD R63, R73, R72.reuse, R63 ;  /* 0x00000048493f7224 */ /* 0x080fe400078e023f */
[----:B------:R-:W-:Y:S02]  /*6de0*/  IMAD R60, R75, R72, R60 ;  /* 0x000000484b3c7224 */ /* 0x000fe400078e023c */
[----:B------:R-:W-:Y:S01]  /*6df0*/  IMAD R62, R70, R66, RZ ;  /* 0x00000042463e7224 */ /* 0x000fe200078e02ff */
[----:B------:R-:W-:Y:S01]  /*6e00*/  I2IP.S8.S32.SAT R114, R63, R58, RZ ;  /* 0x0000003a3f727239 */ /* 0x000fe200000014ff */
[----:B------:R-:W-:Y:S02]  /*6e10*/  IMAD R61, R74, R72, R61 ;  /* 0x000000484a3d7224 */ /* 0x000fe400078e023d */
[----:B------:R-:W-:Y:S01]  /*6e20*/  IMAD R67, R70, R67, RZ ;  /* 0x0000004346437224 */ /* 0x000fe200078e02ff */
[----:B------:R-:W-:Y:S01]  /*6e30*/  I2IP.S8.S32.SAT R114, R57, R56, R114 ;  /* 0x0000003839727239 */ /* 0x000fe20000001472 */
[-C--:B------:R-:W-:Y:S02]  /*6e40*/  IMAD R62, R77, R72.reuse, R62 ;  /* 0x000000484d3e7224 */ /* 0x080fe400078e023e */
[----:B------:R-:W-:Y:S05]  /*6e50*/  IMAD R67, R76, R72, R67 ;  /* 0x000000484c437224 */ /* 0x000fea00078e0243 */
[----:B------:R-:W-:Y:S04]  /*6e60*/  I2IP.S8.S32.SAT R115, R67, R62, RZ ;  /* 0x0000003e43737239 */ /* 0x000fe800000014ff */
[----:B------:R-:W-:Y:S05]  /*6e70*/  I2IP.S8.S32.SAT R115, R61, R60, R115 ;  /* 0x0000003c3d737239 */ /* 0x000fea0000001473 */
[----:B------:R1:W-:Y:S01]  /*6e80*/  STS.128 [R159+0x4200], R112 ;  /* 0x004200709f007388 */ /* 0x0003e20000000c00 */
[----:B------:R-:W-:Y:S01]  /*6e90*/  @!PT LDS RZ, [RZ] ;  /* 0x00000000fffff984 */ /* 0x000fe20000000800 */
[----:B------:R-:W-:Y:S01]  /*6ea0*/  @!PT LDS RZ, [RZ] ;  /* 0x00000000fffff984 */ /* 0x000fe20000000800 */
[----:B------:R-:W-:Y:S01]  /*6eb0*/  @!PT LDS RZ, [RZ] ;  /* 0x00000000fffff984 */ /* 0x000fe20000000800 */
[----:B------:R-:W-:Y:S01]  /*6ec0*/  @!PT LDS RZ, [RZ] ;  /* 0x00000000fffff984 */ /* 0x000fe20000000800 */
[----:B------:R2:W-:Y:S07]  /*6ed0*/  MEMBAR.ALL.CTA ;  /* 0x0000000000007992 */ /* 0x0005ee0000008000 */
[----:B--2---:R-:W2:Y:S02]  /*6ee0*/  FENCE.VIEW.ASYNC.S ;  /* 0x00000000000073c6 */ /* 0x004ea40000000000 */
[----:B--2---:R-:W-:Y:S06]  /*6ef0*/  BAR.SYNC.DEFER_BLOCKING 0x1, 0x80 ;  /* 0x0042000000007b1d */ /* 0x004fec0000010000 */
[----:B------:R-:W-:Y:S05]  /*6f00*/  @P0 BRA `(.L_x_101) ;  /* 0x0000000000280947 */ /* 0x000fea0003800000 */
[----:B------:R-:W2:Y:S01]  /*6f10*/  LDCU.64 UR6, c[0x0][0x348] ;  /* 0x00006900ff0677ac */ /* 0x000ea20008000a00 */
[----:B------:R-:W-:Y:S01]  /*6f20*/  UIADD3 UR4, UPT, UPT, UR44, 0x4200, URZ ;  /* 0x000042002c047890 */ /* 0x000fe2000fffe0ff */
[----:B------:R-:W-:Y:S05]  /*6f30*/  UMOV UR51, UR36 ;  /* 0x0000002400337c82 */ /* 0x000fea0008000000 */
[----:B------:R-:W-:Y:S04]  /*6f40*/  MOV R157, UR4 ;  /* 0x00000004009d7c02 */ /* 0x000fe80008000f00 */
[----:B------:R-:W-:Y:S01]  /*6f50*/  R2UR UR48, R157 ;  /* 0x000000009d3072ca */ /* 0x000fe200000e0000 */
[----:B--2---:R-:W-:Y:S04]  /*6f60*/  UIADD3 UR4, UP0, UPT, UR6, 0x680, URZ ;  /* 0x0000068006047890 */ /* 0x004fe8000ff1e0ff */
[----:B------:R-:W-:Y:S09]  /*6f70*/  UIADD3.X UR5, UPT, UPT, URZ, UR7, URZ, UP0, !UPT ;  /* 0x00000007ff057290 */ /* 0x000ff200087fe4ff */
[----:B------:R2:W-:Y:S01]  /*6f80*/  UTMASTG.3D [UR48], [UR4] ;  /* 0x00000030040073b5 */ /* 0x0005e20008010000 */
[----:B------:R0:W-:Y:S01]  /*6f90*/  UTMACMDFLUSH ;  /* 0x00000000000079b7 */ /* 0x0001e20000000000 */
[----:B--2---:R-:W-:Y:S04]  /*6fa0*/  DEPBAR.LE SB0, 0x1 ;  /* 0x000080400000791a */ /* 0x004fe80000000000 */
.L_x_101:
[----:B------:R-:W-:Y:S05]  /*6fb0*/  BSYNC.RECONVERGENT B0 ;  /* 0x0000000000007941 */ /* 0x000fea0003800200 */
.L_x_100:
[----:B------:R-:W-:Y:S06]  /*6fc0*/  BAR.SYNC.DEFER_BLOCKING 0x1, 0x80 ;  /* 0x0042000000007b1d */ /* 0x000fec0000010000 */
[----:B------:R-:W2:Y:S01]  /*6fd0*/  @P6 SYNCS.PHASECHK.TRANS64.TRYWAIT P0, [R111+URZ+0x30], R116 ;  /* 0x000030746f0065a7 */ /* 0x000ea200080011ff */
[----:B------:R-:W-:Y:S01]  /*6fe0*/  BSSY B1, `(.L_x_102) ;  /* 0x0000023000017945 */ /* 0x000fe20003800000 */
[----:B--2---:R-:W-:Y:S03]  /*6ff0*/  @P6 SEL R79, RZ, 0x1, !P0 ;  /* 0x00000001ff4f6807 */ /* 0x004fe60004000000 */
[----:B------:R-:W-:Y:S05]  /*7000*/  @!P6 BRA `(.L_x_103) ;  /* 0x000000000080e947 */ /* 0x000fea0003800000 */
[----:B------:R-:W-:Y:S01]  /*7010*/  ISETP.NE.AND P1, PT, R108, RZ, PT ;  /* 0x000000ff6c00720c */ /* 0x000fe20003f25270 */
[----:B------:R-:W-:Y:S01]  /*7020*/  BSSY B0, `(.L_x_104) ;  /* 0x000000a000007945 */ /* 0x000fe20003800000 */
[----:B------:R-:W-:Y:S11]  /*7030*/  ISETP.NE.AND P0, PT, R79, RZ, PT ;  /* 0x000000ff4f00720c */ /* 0x000ff60003f05270 */
[----:B------:R-:W-:Y:S04]  /*7040*/  @P1 IMAD R110, R151, 0x2000, R110 ;  /* 0x00002000976e1824 */ /* 0x000fe800078e026e */
[--C-:B------:R-:W-:Y:S01]  /*7050*/  @P1 IMAD.IADD R109, R109, 0x1, R110.reuse ;  /* 0x000000016d6d1824 */ /* 0x100fe200078e026e */
[----:B------:R-:W-:Y:S01]  /*7060*/  @P1 IADD3 R3, PT, PT, R156, R110, RZ ;  /* 0x0000006e9c031210 */ /* 0x000fe20007ffe0ff */
[----:B------:R-:W-:Y:S01]  /*7070*/  @P1 IMAD.IADD R2, R155, 0x1, R110 ;  /* 0x000000019b021824 */ /* 0x000fe200078e026e */
[----:B------:R-:W-:Y:S06]  /*7080*/  @P0 BRA `(.L_x_105) ;  /* 0x00000000000c0947 */ /* 0x000fec0003800000 */
[----:B------:R-:W-:Y:S04]  /*7090*/  SHF.L.U32 R0, R150, 0x1f, RZ ;  /* 0x0000001f96007819 */ /* 0x000fe800000006ff */
[----:B------:R-:W2:Y:S02]  /*70a0*/  SYNCS.PHASECHK.TRANS64.TRYWAIT P0, [R111+URZ+0x30], R0 ;  /* 0x000030006f0075a7 */ /* 0x000ea400080011ff */
[----:B--2---:R-:W-:Y:S05]  /*70b0*/  @!P0 BRA `(.L_x_106) ;  /* 0x0000001c00e48947 */ /* 0x004fea0003800000 */
.L_x_105:
[----:B------:R-:W-:Y:S05]  /*70c0*/  BSYNC B0 ;  /* 0x0000000000007941 */ /* 0x000fea0003800000 */
.L_x_104:
[----:B------:R-:W-:Y:S01]  /*70d0*/  ISETP.NE.AND P0, PT, R108, RZ, PT ;  /* 0x000000ff6c00720c */ /* 0x000fe20003f05270 */
[----:B--2---:R-:W-:Y:S02]  /*70e0*/  VIADD R111, R111, 0x40 ;  /* 0x000000406f6f7836 */ /* 0x004fe40000000000 */
[----:B------:R-:W-:Y:S02]  /*70f0*/  IMAD.U32 R0, RZ, RZ, UR45 ;  /* 0x0000002dff007e24 */ /* 0x000fe4000f8e00ff */
[----:B------:R-:W-:Y:S03]  /*7100*/  VIADD R151, R151, 0x1 ;  /* 0x0000000197977836 */ /* 0x000fe60000000000 */
[----:B------:R-:W-:Y:S05]  /*7110*/  PRMT R0, R0, 0x654, R111 ;  /* 0x0000065400007816 */ /* 0x000fea000000006f */
[----:B------:R2:W3:Y:S04]  /*7120*/  @P0 LDS.128 R92, [R110+0x200] ;  /* 0x000200006e5c0984 */ /* 0x0004e80000000c00 */
[----:B------:R2:W4:Y:S04]  /*7130*/  @P0 LDS.128 R80, [R3+0x200] ;  /* 0x0002000003500984 */ /* 0x0005280000000c00 */
        /* <DEDUP_REMOVED lines=13> */
.L_x_103:
[----:B------:R-:W-:Y:S05]  /*7210*/  BSYNC B1 ;  /* 0x0000000000017941 */ /* 0x000fea0003800000 */
.L_x_102:
[----:B--2---:R-:W-:Y:S05]  /*7220*/  VIADD R3, R71, 0x40 ;  /* 0x0000004047037836 */ /* 0x004fea0000000000 */
[----:B------:R-:W-:Y:S04]  /*7230*/  SHF.R.U32.HI R3, RZ, 0x15, R3 ;  /* 0x00000015ff037819 */ /* 0x000fe80000011603 */
[----:B------:R-:W-:Y:S11]  /*7240*/  LOP3.LUT P0, RZ, R3, 0x3, R146, 0x48, !PT ;  /* 0x0000000303ff7812 */ /* 0x000ff60007804892 */
[----:B------:R-:W-:Y:S02]  /*7250*/  @!UPT UIADD3 URZ, UPT, UPT, URZ, URZ, URZ ;  /* 0x000000fffffff290 */ /* 0x000fe4000fffe0ff */
[----:B------:R-:W-:Y:S05]  /*7260*/  @!P0 BRA `(.L_x_107) ;  /* 0x0000000000408947 */ /* 0x000fea0003800000 */
[----:B------:R-:W2:Y:S01]  /*7270*/  LDCU.64 UR8, c[0x4][0x70] ;  /* 0x01000e00ff0877ac */ /* 0x000ea20008000a00 */
[----:B------:R-:W-:Y:S01]  /*7280*/  MOV R3, 0x0 ;  /* 0x0000000000037802 */ /* 0x000fe20000000f00 */
[----:B------:R-:W-:Y:S02]  /*7290*/  HFMA2 R12, -RZ, RZ, 0, 5.9604644775390625e-08 ;  /* 0x00000001ff0c7431 */ /* 0x000fe400000001ff */
[----:B------:R-:W-:Y:S02]  /*72a0*/  IMAD.MOV.U32 R8, RZ, RZ, 0x192 ;  /* 0x00000192ff087424 */ /* 0x000fe400078e00ff */
[----:B------:R-:W-:Y:S01]  /*72b0*/  IMAD.MOV.U32 R13, RZ, RZ, RZ ;  /* 0x000000ffff0d7224 */ /* 0x000fe200078e00ff */
[----:B------:R-:W5:Y:S01]  /*72c0*/  LDCU.64 UR6, c[0x4][0x78] ;  /* 0x01000f00ff0677ac */ /* 0x000f620008000a00 */
[----:B------:R-:W1:Y:S01]  /*72d0*/  LDC.64 R2, c[0x4][R3] ;  /* 0x0100000003027b82 */ /* 0x000e620000000a00 */
[----:B------:R-:W3:Y:S01]  /*72e0*/  LDCU.64 UR4, c[0x4][0x10] ;  /* 0x01000200ff0477ac */ /* 0x000ee20008000a00 */
[----:B--2---:R-:W-:Y:S01]  /*72f0*/  MOV R5, UR9 ;  /* 0x0000000900057c02 */ /* 0x004fe20008000f00 */
[----:B------:R-:W-:Y:S01]  /*7300*/  IMAD.U32 R4, RZ, RZ, UR8 ;  /* 0x00000008ff047e24 */ /* 0x000fe2000f8e00ff */
[----:B-----5:R-:W-:Y:S01]  /*7310*/  MOV R7, UR7 ;  /* 0x0000000700077c02 */ /* 0x020fe20008000f00 */
[----:B------:R-:W-:Y:S01]  /*7320*/  IMAD.U32 R6, RZ, RZ, UR6 ;  /* 0x00000006ff067e24 */ /* 0x000fe2000f8e00ff */
[----:B---3--:R-:W-:Y:S01]  /*7330*/  MOV R11, UR5 ;  /* 0x00000005000b7c02 */ /* 0x008fe20008000f00 */
[----:B------:R-:W-:Y:S02]  /*7340*/  IMAD.U32 R10, RZ, RZ, UR4 ;  /* 0x00000004ff0a7e24 */ /* 0x000fe4000f8e00ff */
[----:B------:R-:W-:Y:S07]  /*7350*/  LEPC R20, `(.L_x_107) ;  /* 0x000000001014794e */ /* 0x000fee0000000000 */
[----:B-1--4-:R-:W-:Y:S05]  /*7360*/  CALL.ABS.NOINC R2 ;  /* 0x0000000002007343 */ /* 0x012fea0003c00000 */
.L_x_107:
[----:B------:R-:W-:Y:S01]  /*7370*/  ISETP.NE.AND P0, PT, R158, RZ, PT ;  /* 0x000000ff9e00720c */ /* 0x000fe20003f05270 */
[----:B------:R-:W-:Y:S05]  /*7380*/  WARPSYNC.ALL ;  /* 0x0000000000007948 */ /* 0x000fea0003800000 */
[----:B---3--:R-:W-:Y:S01]  /*7390*/  IMAD.U32 R131, R94, 0x10000, RZ ;  /* 0x000100005e837824 */ /* 0x008fe200078e00ff */
[----:B------:R-:W-:Y:S01]  /*73a0*/  R2UR UR4, R71 ;  /* 0x00000000470472ca */ /* 0x000fe200000e0000 */
[----:B----4-:R-:W-:Y:S01]  /*73b0*/  IMAD.U32 R125, R80, 0x10000, RZ ;  /* 0x00010000507d7824 */ /* 0x010fe200078e00ff */
[C---:B------:R-:W-:Y:S01]  /*73c0*/  SHF.L.U32 R135, R92.reuse, 0x10, RZ ;  /* 0x000000105c877819 */ /* 0x040fe200000006ff */
[----:B-1----:R-:W-:Y:S01]  /*73d0*/  IMAD.U32 R110, R85, 0x10000, RZ ;  /* 0x00010000556e7824 */ /* 0x002fe200078e00ff */
[----:B------:R-:W-:Y:S01]  /*73e0*/  PRMT R3, R92, 0x8880, RZ ;  /* 0x000088805c037816 */ /* 0x000fe200000000ff */
[----:B------:R-:W-:Y:S01]  /*73f0*/  IMAD.SHL.U32 R118, R82, 0x100, RZ ;  /* 0x0000010052767824 */ /* 0x000fe200078e00ff */
[----:B------:R-:W-:Y:S01]  /*7400*/  SHF.L.U32 R73, R92, 0x8, RZ ;  /* 0x000000085c497819 */ /* 0x000fe200000006ff */
[----:B------:R-:W-:Y:S01]  /*7410*/  IMAD.SHL.U32 R103, R87, 0x100, RZ ;  /* 0x0000010057677824 */ /* 0x000fe200078e00ff */
[----:B------:R-:W-:Y:S01]  /*7420*/  SHF.R.S32.HI R0, RZ, 0x18, R135 ;  /* 0x00000018ff007819 */ /* 0x000fe20000011487 */
[----:B------:R-:W-:Y:S01]  /*7430*/  BSSY.RECONVERGENT B0, `(.L_x_108) ;  /* 0x0000124000007945 */ /* 0x000fe20003800200 */
[----:B------:R-:W-:Y:S02]  /*7440*/  SHF.R.S32.HI R73, RZ, 0x18, R73 ;  /* 0x00000018ff497819 */ /* 0x000fe40000011449 */
[----:B------:R-:W-:Y:S01]  /*7450*/  R2UR UR5, R78 ;  /* 0x000000004e0572ca */ /* 0x000fe200000e0000 */
[----:B------:R-:W1:Y:S01]  /*7460*/  LDTM.x64 R4, tmem[UR4+0x40] ;  /* 0x00004004000479ee */ /* 0x000e620008340000 */
[----:B------:R-:W-:Y:S01]  /*7470*/  NOP ;  /* 0x0000000000007918 */ /* 0x000fe20000000000 */
[----:B------:R-:W-:Y:S02]  /*7480*/  SHF.R.S32.HI R74, RZ, 0x18, R92 ;  /* 0x00000018ff4a7819 */ /* 0x000fe4000001145c */
[C---:B------:R-:W-:Y:S02]  /*7490*/  SHF.L.U32 R2, R93.reuse, 0x10, RZ ;  /* 0x000000105d027819 */ /* 0x040fe400000006ff */
[----:B------:R-:W-:Y:S02]  /*74a0*/  PRMT R134, R93, 0x8880, RZ ;  /* 0x000088805d867816 */ /* 0x000fe400000000ff */
[----:B------:R-:W-:Y:S02]  /*74b0*/  PRMT R132, R94, 0x8880, RZ ;  /* 0x000088805e847816 */ /* 0x000fe400000000ff */
[----:B------:R-:W-:Y:S02]  /*74c0*/  SHF.R.S32.HI R75, RZ, 0x18, R93 ;  /* 0x00000018ff4b7819 */ /* 0x000fe4000001145d */
[----:B------:R-:W-:Y:S01]  /*74d0*/  UIADD3 UR4, UPT, UPT, UR5, 0xa0, URZ ;  /* 0x000000a005047890 */ /* 0x000fe2000fffe0ff */
[C---:B------:R-:W-:Y:S02]  /*74e0*/  PRMT R129, R95.reuse, 0x8880, RZ ;  /* 0x000088805f817816 */ /* 0x040fe400000000ff */
[----:B------:R-:W-:Y:S01]  /*74f0*/  SHF.R.S32.HI R76, RZ, 0x18, R94 ;  /* 0x00000018ff4c7819 */ /* 0x000fe2000001145e */
[----:B------:R-:W-:Y:S01]  /*7500*/  UPRMT UR4, UR45, 0x654, UR4 ;  /* 0x000006542d047896 */ /* 0x000fe20008000004 */
[----:B------:R-:W-:Y:S02]  /*7510*/  SHF.L.U32 R128, R95, 0x10, RZ ;  /* 0x000000105f807819 */ /* 0x000fe400000006ff */
[----:B------:R-:W-:Y:S02]  /*7520*/  PRMT R126, R80, 0x8880, RZ ;  /* 0x00008880507e7816 */ /* 0x000fe400000000ff */
[----:B------:R-:W-:Y:S02]  /*7530*/  SHF.R.S32.HI R77, RZ, 0x18, R95 ;  /* 0x00000018ff4d7819 */ /* 0x000fe4000001145f */
[C---:B------:R-:W-:Y:S01]  /*7540*/  PRMT R123, R81.reuse, 0x8880, RZ ;  /* 0x00008880517b7816 */ /* 0x040fe200000000ff */
[C---:B-1----:R-:W-:Y:S01]  /*7550*/  IMAD R4, R70.reuse, R4, RZ ;  /* 0x0000000446047224 */ /* 0x042fe200078e02ff */
[----:B------:R-:W-:Y:S01]  /*7560*/  SYNCS.ARRIVE.TRANS64.RED.A1T0 RZ, [UR4], RZ ;  /* 0x000000ffffff79a7 */ /* 0x000fe20008100404 */
[C---:B------:R-:W-:Y:S01]  /*7570*/  IMAD R5, R70.reuse, R5, RZ ;  /* 0x0000000546057224 */ /* 0x040fe200078e02ff */
[----:B------:R-:W-:Y:S01]  /*7580*/  SHF.R.S32.HI R78, RZ, 0x18, R80 ;  /* 0x00000018ff4e7819 */ /* 0x000fe20000011450 */
[----:B------:R-:W-:Y:S01]  /*7590*/  IMAD R6, R70, R6, RZ ;  /* 0x0000000646067224 */ /* 0x000fe200078e02ff */
[----:B------:R-:W-:Y:S01]  /*75a0*/  SHF.L.U32 R122, R81, 0x10, RZ ;  /* 0x00000010517a7819 */ /* 0x000fe200000006ff */
[-C--:B------:R-:W-:Y:S01]  /*75b0*/  IMAD R4, R3, R72.reuse, R4 ;  /* 0x0000004803047224 */ /* 0x080fe200078e0204 */
[----:B------:R-:W-:Y:S01]  /*75c0*/  PRMT R120, R82, 0x8880, RZ ;  /* 0x0000888052787816 */ /* 0x000fe200000000ff */
[----:B------:R-:W-:Y:S01]  /*75d0*/  IMAD R7, R70, R7, RZ ;  /* 0x0000000746077224 */ /* 0x000fe200078e02ff */
[----:B------:R-:W-:Y:S01]  /*75e0*/  SHF.R.S32.HI R79, RZ, 0x18, R81 ;  /* 0x00000018ff4f7819 */ /* 0x000fe20000011451 */
[-C--:B------:R-:W-:Y:S01]  /*75f0*/  IMAD R5, R0, R72.reuse, R5 ;  /* 0x0000004800057224 */ /* 0x080fe200078e0205 */
[----:B------:R-:W-:Y:S01]  /*7600*/  SHF.L.U32 R119, R82, 0x10, RZ ;  /* 0x0000001052777819 */ /* 0x000fe200000006ff */
[----:B------:R-:W-:Y:S01]  /*7610*/  IMAD R6, R73, R72, R6 ;  /* 0x0000004849067224 */ /* 0x000fe200078e0206 */
[----:B------:R-:W-:Y:S01]  /*7620*/  MOV R73, R134 ;  /* 0x0000008600497202 */ /* 0x000fe20000000f00 */
[----:B------:R-:W-:Y:S01]  /*7630*/  IMAD R7, R74, R72, R7 ;  /* 0x000000484a077224 */ /* 0x000fe200078e0207 */
[----:B------:R-:W-:Y:S01]  /*7640*/  SHF.R.S32.HI R74, RZ, 0x18, R2 ;  /* 0x00000018ff4a7819 */ /* 0x000fe20000011402 */
[C---:B------:R-:W-:Y:S01]  /*7650*/  IMAD R2, R70.reuse, R17, RZ ;  /* 0x0000001146027224 */ /* 0x040fe200078e02ff */
[----:B------:R-:W-:Y:S01]  /*7660*/  PRMT R117, R83, 0x8880, RZ ;  /* 0x0000888053757816 */ /* 0x000fe200000000ff */
[C---:B------:R-:W-:Y:S01]  /*7670*/  IMAD R17, R70.reuse, R21, RZ ;  /* 0x0000001546117224 */ /* 0x040fe200078e02ff */
[----:B------:R-:W-:Y:S01]  /*7680*/  I2IP.S8.S32.SAT R140, R7, R6, RZ ;  /* 0x00000006078c7239 */ /* 0x000fe200000014ff */
[C---:B------:R-:W-:Y:S01]  /*7690*/  IMAD R21, R70.reuse, R25, RZ ;  /* 0x0000001946157224 */ /* 0x040fe200078e02ff */
[----:B------:R-:W-:Y:S01]  /*76a0*/  SHF.R.S32.HI R6, RZ, 0x18, R131 ;  /* 0x00000018ff067819 */ /* 0x000fe20000011483 */
[C---:B------:R-:W-:Y:S01]  /*76b0*/  IMAD R25, R70.reuse, R29, RZ ;  /* 0x0000001d46197224 */ /* 0x040fe200078e02ff */
[----:B------:R-:W-:Y:S01]  /*76c0*/  I2IP.S8.S32.SAT R140, R5, R4, R140 ;  /* 0x00000004058c7239 */ /* 0x000fe2000000148c */
[C---:B------:R-:W-:Y:S01]  /*76d0*/  IMAD R29, R70.reuse, R33, RZ ;  /* 0x00000021461d7224 */ /* 0x040fe200078e02ff */
[----:B------:R-:W-:Y:S01]  /*76e0*/  SHF.R.S32.HI R5, RZ, 0x18, R128 ;  /* 0x00000018ff057819 */ /* 0x000fe20000011480 */
[C---:B------:R-:W-:Y:S01]  /*76f0*/  IMAD R8, R70.reuse, R8, RZ ;  /* 0x0000000846087224 */ /* 0x040fe200078e02ff */
[----:B------:R-:W-:Y:S01]  /*7700*/  SHF.L.U32 R116, R83, 0x10, RZ ;  /* 0x0000001053747819 */ /* 0x000fe200000006ff */
[----:B------:R-:W-:Y:S01]  /*7710*/  IMAD R33, R70, R37, RZ ;  /* 0x0000002546217224 */ /* 0x000fe200078e02ff */
[----:B------:R-:W-:Y:S01]  /*7720*/  PRMT R114, R84, 0x8880, RZ ;  /* 0x0000888054727816 */ /* 0x000fe200000000ff */
[----:B------:R-:W-:Y:S01]  /*7730*/  IMAD R37, R70, R41, RZ ;  /* 0x0000002946257224 */ /* 0x000fe200078e02ff */
[----:B------:R-:W-:Y:S01]  /*7740*/  SHF.L.U32 R113, R84, 0x10, RZ ;  /* 0x0000001054717819 */ /* 0x000fe200000006ff */
[C---:B------:R-:W-:Y:S01]  /*7750*/  IMAD R9, R70.reuse, R9, RZ ;  /* 0x0000000946097224 */ /* 0x040fe200078e02ff */
[C---:B------:R-:W-:Y:S01]  /*7760*/  PRMT R111, R85.reuse, 0x8880, RZ ;  /* 0x00008880556f7816 */ /* 0x040fe200000000ff */
[C---:B------:R-:W-:Y:S01]  /*7770*/  IMAD R41, R70.reuse, R45, RZ ;  /* 0x0000002d46297224 */ /* 0x040fe200078e02ff */
[----:B------:R-:W-:Y:S01]  /*7780*/  SHF.L.U32 R109, R85, 0x8, RZ ;  /* 0x00000008556d7819 */ /* 0x000fe200000006ff */
[----:B------:R-:W-:Y:S01]  /*7790*/  IMAD R45, R70, R49, RZ ;  /* 0x00000031462d7224 */ /* 0x000fe200078e02ff */
[----:B------:R-:W-:Y:S01]  /*77a0*/  PRMT R108, R86, 0x8880, RZ ;  /* 0x00008880566c7816 */ /* 0x000fe200000000ff */
[----:B------:R-:W-:Y:S01]  /*77b0*/  IMAD R10, R70, R10, RZ ;  /* 0x0000000a460a7224 */ /* 0x000fe200078e02ff */
[----:B------:R-:W-:Y:S01]  /*77c0*/  SHF.L.U32 R107, R86, 0x10, RZ ;  /* 0x00000010566b7819 */ /* 0x000fe200000006ff */
[C---:B------:R-:W-:Y:S01]  /*77d0*/  IMAD R49, R70.reuse, R53, RZ ;  /* 0x0000003546317224 */ /* 0x040fe200078e02ff */
[----:B------:R-:W-:Y:S01]  /*77e0*/  PRMT R105, R87, 0x8880, RZ ;  /* 0x0000888057697816 */ /* 0x000fe200000000ff */
[-C--:B------:R-:W-:Y:S01]  /*77f0*/  IMAD R8, R73, R72.reuse, R8 ;  /* 0x0000004849087224 */ /* 0x080fe200078e0208 */
[----:B------:R-:W-:Y:S01]  /*7800*/  SHF.L.U32 R104, R87, 0x10, RZ ;  /* 0x0000001057687819 */ /* 0x000fe200000006ff */
[----:B------:R-:W-:Y:S01]  /*7810*/  IMAD R53, R70, R57, RZ ;  /* 0x0000003946357224 */ /* 0x000fe200078e02ff */
[----:B------:R-:W-:Y:S01]  /*7820*/  PRMT R102, R88, 0x8880, RZ ;  /* 0x0000888058667816 */ /* 0x000fe200000000ff */
[----:B------:R-:W-:Y:S01]  /*7830*/  IMAD R11, R70, R11, RZ ;  /* 0x0000000b460b7224 */ /* 0x000fe200078e02ff */
[----:B------:R-:W-:Y:S01]  /*7840*/  SHF.L.U32 R101, R88, 0x10, RZ ;  /* 0x0000001058657819 */ /* 0x000fe200000006ff */
[----:B------:R-:W-:Y:S01]  /*7850*/  IMAD R57, R70, R61, RZ ;  /* 0x0000003d46397224 */ /* 0x000fe200078e02ff */
[C---:B------:R-:W-:Y:S01]  /*7860*/  PRMT R99, R89.reuse, 0x8880, RZ ;  /* 0x0000888059637816 */ /* 0x040fe200000000ff */
[----:B------:R-:W-:Y:S01]  /*7870*/  IMAD R9, R74, R72, R9 ;  /* 0x000000484a097224 */ /* 0x000fe200078e0209 */
[----:B------:R-:W-:Y:S01]  /*7880*/  SHF.L.U32 R98, R89, 0x10, RZ ;  /* 0x0000001059627819 */ /* 0x000fe200000006ff */
[----:B------:R-:W-:Y:S01]  /*7890*/  IMAD R61, R70, R65, RZ ;  /* 0x00000041463d7224 */ /* 0x000fe200078e02ff */
[----:B------:R-:W-:Y:S01]  /*78a0*/  PRMT R96, R90, 0x8880, RZ ;  /* 0x000088805a607816 */ /* 0x000fe200000000ff */
[C---:B------:R-:W-:Y:S01]  /*78b0*/  IMAD R12, R70.reuse, R12, RZ ;  /* 0x0000000c460c7224 */ /* 0x040fe200078e02ff */
[----:B------:R-:W-:Y:S01]  /*78c0*/  SHF.L.U32 R92, R91, 0x10, RZ ;  /* 0x000000105b5c7819 */ /* 0x000fe200000006ff */
[----:B------:R-:W-:Y:S01]  /*78d0*/  IMAD.MOV.U32 R65, RZ, RZ, R132 ;  /* 0x000000ffff417224 */ /* 0x000fe200078e0084 */
[----:B------:R-:W-:Y:S01]  /*78e0*/  SHF.L.U32 R133, R93, 0x8, RZ ;  /* 0x000000085d857819 */ /* 0x000fe200000006ff */
[C---:B------:R-:W-:Y:S01]  /*78f0*/  IMAD R13, R70.reuse, R13, RZ ;  /* 0x0000000d460d7224 */ /* 0x040fe200078e02ff */
[----:B------:R-:W-:Y:S01]  /*7900*/  PRMT R93, R91, 0x8880, RZ ;  /* 0x000088805b5d7816 */ /* 0x000fe200000000ff */
[C---:B------:R-:W-:Y:S01]  /*7910*/  IMAD R14, R70.reuse, R14, RZ ;  /* 0x0000000e460e7224 */ /* 0x040fe200078e02ff */
[----:B------:R-:W-:Y:S01]  /*7920*/  SHF.R.S32.HI R7, RZ, 0x18, R133 ;  /* 0x00000018ff077819 */ /* 0x000fe20000011485 */
[----:B------:R-:W-:Y:S01]  /*7930*/  IMAD R15, R70, R15, RZ ;  /* 0x0000000f460f7224 */ /* 0x000fe200078e02ff */
[----:B------:R-:W-:Y:S01]  /*7940*/  SHF.L.U32 R130, R94, 0x8, RZ ;  /* 0x000000085e827819 */ /* 0x000fe200000006ff */
[----:B------:R-:W-:Y:S01]  /*7950*/  IMAD R0, R70, R16, RZ ;  /* 0x0000001046007224 */ /* 0x000fe200078e02ff */
[----:B------:R-:W-:Y:S01]  /*7960*/  SHF.L.U32 R127, R95, 0x8, RZ ;  /* 0x000000085f7f7819 */ /* 0x000fe200000006ff */
[-C--:B------:R-:W-:Y:S01]  /*7970*/  IMAD R10, R7, R72.reuse, R10 ;  /* 0x00000048070a7224 */ /* 0x080fe200078e020a */
[----:B------:R-:W-:Y:S01]  /*7980*/  MOV R7, R129 ;  /* 0x0000008100077202 */ /* 0x000fe20000000f00 */
[-C--:B------:R-:W-:Y:S01]  /*7990*/  IMAD R11, R75, R72.reuse, R11 ;  /* 0x000000484b0b7224 */ /* 0x080fe200078e020b */
[----:B------:R-:W-:Y:S01]  /*79a0*/  SHF.R.S32.HI R73, RZ, 0x18, R130 ;  /* 0x00000018ff497819 */ /* 0x000fe20000011482 */
[-C--:B------:R-:W-:Y:S01]  /*79b0*/  IMAD R12, R65, R72.reuse, R12 ;  /* 0x00000048410c7224 */ /* 0x080fe200078e020c */
[----:B------:R-:W-:Y:S01]  /*79c0*/  SHF.R.S32.HI R4, RZ, 0x18, R127 ;  /* 0x00000018ff047819 */ /* 0x000fe2000001147f */
[----:B------:R-:W-:Y:S01]  /*79d0*/  IMAD R13, R6, R72, R13 ;  /* 0x00000048060d7224 */ /* 0x000fe200078e020d */
[----:B------:R-:W-:Y:S01]  /*79e0*/  I2IP.S8.S32.SAT R10, R11, R10, RZ ;  /* 0x0000000a0b0a7239 */ /* 0x000fe200000014ff */
[-C--:B------:R-:W-:Y:S01]  /*79f0*/  IMAD R14, R73, R72.reuse, R14 ;  /* 0x00000048490e7224 */ /* 0x080fe200078e020e */
[----:B------:R-:W-:Y:S01]  /*7a00*/  SHF.R.S32.HI R6, RZ, 0x18, R125 ;  /* 0x00000018ff067819 */ /* 0x000fe2000001147d */
[----:B------:R-:W-:Y:S01]  /*7a10*/  IMAD R15, R76, R72, R15 ;  /* 0x000000484c0f7224 */ /* 0x000fe200078e020f */
[----:B------:R-:W-:Y:S01]  /*7a20*/  I2IP.S8.S32.SAT R141, R9, R8, R10 ;  /* 0x00000008098d7239 */ /* 0x000fe2000000140a */
[----:B------:R-:W-:Y:S01]  /*7a30*/  IMAD R3, R70, R18, RZ ;  /* 0x0000001246037224 */ /* 0x000fe200078e02ff */
[----:B------:R-:W-:Y:S01]  /*7a40*/  SHF.L.U32 R124, R80, 0x8, RZ ;  /* 0x00000008507c7819 */ /* 0x000fe200000006ff */
[----:B------:R-:W-:Y:S01]  /*7a50*/  IMAD R0, R7, R72, R0 ;  /* 0x0000004807007224 */ /* 0x000fe200078e0200 */
[----:B------:R-:W-:Y:S01]  /*7a60*/  I2IP.S8.S32.SAT R14, R15, R14, RZ ;  /* 0x0000000e0f0e7239 */ /* 0x000fe200000014ff */
[----:B------:R-:W-:Y:S01]  /*7a70*/  IMAD R19, R70, R19, RZ ;  /* 0x0000001346137224 */ /* 0x000fe200078e02ff */
[----:B------:R-:W-:Y:S01]  /*7a80*/  SHF.R.S32.HI R7, RZ, 0x18, R124 ;  /* 0x00000018ff077819 */ /* 0x000fe2000001147c */
[----:B------:R-:W-:Y:S01]  /*7a90*/  IMAD R2, R5, R72, R2 ;  /* 0x0000004805027224 */ /* 0x000fe200078e0202 */
[----:B------:R-:W-:Y:S01]  /*7aa0*/  I2IP.S8.S32.SAT R142, R13, R12, R14 ;  /* 0x0000000c0d8e7239 */ /* 0x000fe2000000140e */
[----:B------:R-:W-:Y:S01]  /*7ab0*/  IMAD R3, R4, R72, R3 ;  /* 0x0000004804037224 */ /* 0x000fe200078e0203 */
[----:B------:R-:W-:Y:S01]  /*7ac0*/  MOV R5, R126 ;  /* 0x0000007e00057202 */ /* 0x000fe20000000f00 */
[C---:B------:R-:W-:Y:S01]  /*7ad0*/  IMAD R16, R70.reuse, R20, RZ ;  /* 0x0000001446107224 */ /* 0x040fe200078e02ff */
[----:B------:R-:W-:Y:S01]  /*7ae0*/  SHF.R.S32.HI R4, RZ, 0x18, R122 ;  /* 0x00000018ff047819 */ /* 0x000fe2000001147a */
[----:B------:R-:W-:Y:S01]  /*7af0*/  IMAD R19, R77, R72, R19 ;  /* 0x000000484d137224 */ /* 0x000fe200078e0213 */
[----:B------:R-:W-:Y:S01]  /*7b00*/  SHF.R.S32.HI R80, RZ, 0x18, R82 ;  /* 0x00000018ff507819 */ /* 0x000fe20000011452 */
[C---:B------:R-:W-:Y:S01]  /*7b10*/  IMAD R18, R70.reuse, R22, RZ ;  /* 0x0000001646127224 */ /* 0x040fe200078e02ff */
[----:B------:R-:W-:Y:S01]  /*7b20*/  SHF.R.S32.HI R82, RZ, 0x18, R84 ;  /* 0x00000018ff527819 */ /* 0x000fe20000011454 */
[-C--:B------:R-:W-:Y:S01]  /*7b30*/  IMAD R16, R5, R72.reuse, R16 ;  /* 0x0000004805107224 */ /* 0x080fe200078e0210 */
[----:B------:R-:W-:Y:S01]  /*7b40*/  I2IP.S8.S32.SAT R19, R19, R3, RZ ;  /* 0x0000000313137239 */ /* 0x000fe200000014ff */
[----:B------:R-:W-:Y:S01]  /*7b50*/  IMAD R23, R70, R23, RZ ;  /* 0x0000001746177224 */ /* 0x000fe200078e02ff */
[----:B------:R-:W-:Y:S01]  /*7b60*/  MOV R3, R123 ;  /* 0x0000007b00037202 */ /* 0x000fe20000000f00 */
[----:B------:R-:W-:Y:S01]  /*7b70*/  IMAD R17, R6, R72, R17 ;  /* 0x0000004806117224 */ /* 0x000fe200078e0211 */
[----:B------:R-:W-:Y:S01]  /*7b80*/  I2IP.S8.S32.SAT R143, R2, R0, R19 ;  /* 0x00000000028f7239 */ /* 0x000fe20000001413 */
[----:B------:R-:W-:Y:S01]  /*7b90*/  IMAD R20, R70, R24, RZ ;  /* 0x0000001846147224 */ /* 0x000fe200078e02ff */
[----:B------:R-:W-:Y:S01]  /*7ba0*/  MOV R5, R120 ;  /* 0x0000007800057202 */ /* 0x000fe20000000f00 */
[-C--:B------:R-:W-:Y:S01]  /*7bb0*/  IMAD R18, R7, R72.reuse, R18 ;  /* 0x0000004807127224 */ /* 0x080fe200078e0212 */
[----:B------:R-:W-:Y:S01]  /*7bc0*/  SHF.L.U32 R121, R81, 0x8, RZ ;  /* 0x0000000851797819 */ /* 0x000fe200000006ff */
[-C--:B------:R-:W-:Y:S01]  /*7bd0*/  IMAD R23, R78, R72.reuse, R23 ;  /* 0x000000484e177224 */ /* 0x080fe200078e0217 */
[----:B------:R1:W-:Y:S01]  /*7be0*/  STS.128 [R144+UR44+0x6200], R140 ;  /* 0x0062008c90007988 */ /* 0x0003e20008000c2c */
[----:B------:R-:W-:Y:S01]  /*7bf0*/  IMAD R20, R3, R72, R20 ;  /* 0x0000004803147224 */ /* 0x000fe200078e0214 */
[----:B------:R-:W-:Y:S01]  /*7c00*/  SHF.R.S32.HI R3, RZ, 0x18, R121 ;  /* 0x00000018ff037819 */ /* 0x000fe20000011479 */
[C---:B------:R-:W-:Y:S01]  /*7c10*/  IMAD R22, R70.reuse, R26, RZ ;  /* 0x0000001a46167224 */ /* 0x040fe200078e02ff */
[----:B------:R-:W-:Y:S01]  /*7c20*/  I2IP.S8.S32.SAT R18, R23, R18, RZ ;  /* 0x0000001217127239 */ /* 0x000fe200000014ff */
[----:B------:R-:W-:Y:S01]  /*7c30*/  IMAD R27, R70, R27, RZ ;  /* 0x0000001b461b7224 */ /* 0x000fe200078e02ff */
[----:B------:R-:W-:Y:S01]  /*7c40*/  SHF.R.S32.HI R0, RZ, 0x18, R119 ;  /* 0x00000018ff007819 */ /* 0x000fe20000011477 */
[----:B------:R-:W-:Y:S01]  /*7c50*/  IMAD R21, R4, R72, R21 ;  /* 0x0000004804157224 */ /* 0x000fe200078e0215 */
[----:B------:R-:W-:Y:S01]  /*7c60*/  I2IP.S8.S32.SAT R16, R17, R16, R18 ;  /* 0x0000001011107239 */ /* 0x000fe20000001412 */
[C---:B------:R-:W-:Y:S01]  /*7c70*/  IMAD R24, R70.reuse, R28, RZ ;  /* 0x0000001c46187224 */ /* 0x040fe200078e02ff */
[----:B------:R-:W-:Y:S01]  /*7c80*/  SHF.R.S32.HI R7, RZ, 0x18, R118 ;  /* 0x00000018ff077819 */ /* 0x000fe20000011476 */
[-C--:B------:R-:W-:Y:S01]  /*7c90*/  IMAD R22, R3, R72.reuse, R22 ;  /* 0x0000004803167224 */ /* 0x080fe200078e0216 */
[----:B------:R-:W-:Y:S01]  /*7ca0*/  SHF.R.S32.HI R81, RZ, 0x18, R83 ;  /* 0x00000018ff517819 */ /* 0x000fe20000011453 */
[----:B------:R-:W-:Y:S01]  /*7cb0*/  IMAD R27, R79, R72, R27 ;  /* 0x000000484f1b7224 */ /* 0x000fe200078e021b */
[----:B------:R-:W-:Y:S01]  /*7cc0*/  SHF.L.U32 R115, R83, 0x8, RZ ;  /* 0x0000000853737819 */ /* 0x000fe200000006ff */
[C---:B------:R-:W-:Y:S01]  /*7cd0*/  IMAD R26, R70.reuse, R30, RZ ;  /* 0x0000001e461a7224 */ /* 0x040fe200078e02ff */
[----:B------:R-:W-:Y:S01]  /*7ce0*/  SHF.R.S32.HI R83, RZ, 0x18, R85 ;  /* 0x00000018ff537819 */ /* 0x000fe20000011455 */
[----:B------:R-:W-:Y:S01]  /*7cf0*/  IMAD R24, R5, R72, R24 ;  /* 0x0000004805187224 */ /* 0x000fe200078e0218 */
[----:B------:R-:W-:Y:S01]  /*7d00*/  I2IP.S8.S32.SAT R17, R27, R22, RZ ;  /* 0x000000161b117239 */ /* 0x000fe200000014ff */
[----:B------:R-:W-:Y:S01]  /*7d10*/  IMAD R31, R70, R31, RZ ;  /* 0x0000001f461f7224 */ /* 0x000fe200078e02ff */
[----:B------:R-:W-:Y:S01]  /*7d20*/  SHF.R.S32.HI R85, RZ, 0x18, R87 ;  /* 0x00000018ff557819 */ /* 0x000fe20000011457 */
[----:B------:R-:W-:Y:S01]  /*7d30*/  IMAD R25, R0, R72, R25 ;  /* 0x0000004800197224 */ /* 0x000fe200078e0219 */
[----:B------:R-:W-:Y:S01]  /*7d40*/  I2IP.S8.S32.SAT R17, R21, R20, R17 ;  /* 0x0000001415117239 */ /* 0x000fe20000001411 */
[----:B------:R-:W-:Y:S01]  /*7d50*/  IMAD R28, R70, R32, RZ ;  /* 0x00000020461c7224 */ /* 0x000fe200078e02ff */
[----:B------:R-:W-:Y:S01]  /*7d60*/  SHF.R.S32.HI R0, RZ, 0x18, R116 ;  /* 0x00000018ff007819 */ /* 0x000fe20000011474 */
[-C--:B------:R-:W-:Y:S01]  /*7d70*/  IMAD R26, R7, R72.reuse, R26 ;  /* 0x00000048071a7224 */ /* 0x080fe200078e021a */
[----:B------:R-:W-:Y:S01]  /*7d80*/  SHF.R.S32.HI R5, RZ, 0x18, R115 ;  /* 0x00000018ff057819 */ /* 0x000fe20000011473 */
[----:B------:R-:W-:Y:S01]  /*7d90*/  IMAD.MOV.U32 R3, RZ, RZ, R117 ;  /* 0x000000ffff037224 */ /* 0x000fe200078e0075 */
[----:B------:R-:W-:Y:S01]  /*7da0*/  SHF.R.S32.HI R7, RZ, 0x18, R109 ;  /* 0x00000018ff077819 */ /* 0x000fe2000001146d */
[----:B------:R-:W-:Y:S01]  /*7db0*/  IMAD R31, R80, R72, R31 ;  /* 0x00000048501f7224 */ /* 0x000fe200078e021f */
[----:B------:R-:W-:Y:S01]  /*7dc0*/  SHF.R.S32.HI R87, RZ, 0x18, R89 ;  /* 0x00000018ff577819 */ /* 0x000fe20000011459 */
[----:B------:R-:W-:Y:S01]  /*7dd0*/  IMAD R30, R70, R34, RZ ;  /* 0x00000022461e7224 */ /* 0x000fe200078e02ff */
[----:B------:R-:W-:Y:S01]  /*7de0*/  SHF.L.U32 R112, R84, 0x8, RZ ;  /* 0x0000000854707819 */ /* 0x000fe200000006ff */
[----:B------:R-:W-:Y:S01]  /*7df0*/  IMAD R28, R3, R72, R28 ;  /* 0x00000048031c7224 */ /* 0x000fe200078e021c */
[----:B------:R-:W-:Y:S01]  /*7e00*/  I2IP.S8.S32.SAT R18, R31, R26, RZ ;  /* 0x0000001a1f127239 */ /* 0x000fe200000014ff */
[----:B------:R-:W-:Y:S01]  /*7e10*/  IMAD R35, R70, R35, RZ ;  /* 0x0000002346237224 */ /* 0x000fe200078e02ff */
[----:B------:R-:W-:Y:S01]  /*7e20*/  MOV R3, R114 ;  /* 0x0000007200037202 */ /* 0x000fe20000000f00 */
[----:B------:R-:W-:Y:S01]  /*7e30*/  IMAD R29, R0, R72, R29 ;  /* 0x00000048001d7224 */ /* 0x000fe200078e021d */
[----:B------:R-:W-:Y:S01]  /*7e40*/  I2IP.S8.S32.SAT R18, R25, R24, R18 ;  /* 0x0000001819127239 */ /* 0x000fe20000001412 */
[C---:B------:R-:W-:Y:S01]  /*7e50*/  IMAD R32, R70.reuse, R36, RZ ;  /* 0x0000002446207224 */ /* 0x040fe200078e02ff */
[----:B------:R-:W-:Y:S01]  /*7e60*/  SHF.R.S32.HI R0, RZ, 0x18, R113 ;  /* 0x00000018ff007819 */ /* 0x000fe20000011471 */
[-C--:B------:R-:W-:Y:S01]  /*7e70*/  IMAD R30, R5, R72.reuse, R30 ;  /* 0x00000048051e7224 */ /* 0x080fe200078e021e */
[----:B------:R-:W-:Y:S01]  /*7e80*/  MOV R5, R111 ;  /* 0x0000006f00057202 */ /* 0x000fe20000000f00 */
[-C--:B------:R-:W-:Y:S01]  /*7e90*/  IMAD R35, R81, R72.reuse, R35 ;  /* 0x0000004851237224 */ /* 0x080fe200078e0223 */
[----:B------:R-:W-:Y:S01]  /*7ea0*/  SHF.R.S32.HI R84, RZ, 0x18, R86 ;  /* 0x00000018ff547819 */ /* 0x000fe20000011456 */
[----:B------:R-:W-:Y:S01]  /*7eb0*/  IMAD R32, R3, R72, R32 ;  /* 0x0000004803207224 */ /* 0x000fe200078e0220 */
[----:B------:R-:W-:Y:S01]  /*7ec0*/  SHF.R.S32.HI R3, RZ, 0x18, R112 ;  /* 0x00000018ff037819 */ /* 0x000fe20000011470 */
[C---:B------:R-:W-:Y:S01]  /*7ed0*/  IMAD R34, R70.reuse, R38, RZ ;  /* 0x0000002646227224 */ /* 0x040fe200078e02ff */
[----:B------:R-:W-:Y:S01]  /*7ee0*/  I2IP.S8.S32.SAT R19, R35, R30, RZ ;  /* 0x0000001e23137239 */ /* 0x000fe200000014ff */
[----:B------:R-:W-:Y:S01]  /*7ef0*/  IMAD R39, R70, R39, RZ ;  /* 0x0000002746277224 */ /* 0x000fe200078e02ff */
[----:B------:R-:W-:Y:S01]  /*7f00*/  SHF.L.U32 R106, R86, 0x8, RZ ;  /* 0x00000008566a7819 */ /* 0x000fe200000006ff */
[----:B------:R-:W-:Y:S01]  /*7f10*/  IMAD R33, R0, R72, R33 ;  /* 0x0000004800217224 */ /* 0x000fe200078e0221 */
[----:B------:R-:W-:Y:S01]  /*7f20*/  I2IP.S8.S32.SAT R19, R29, R28, R19 ;  /* 0x0000001c1d137239 */ /* 0x000fe20000001413 */
[----:B------:R-:W-:Y:S01]  /*7f30*/  IMAD R36, R70, R40, RZ ;  /* 0x0000002846247224 */ /* 0x000fe200078e02ff */
[----:B------:R-:W-:Y:S01]  /*7f40*/  SHF.R.S32.HI R0, RZ, 0x18, R110 ;  /* 0x00000018ff007819 */ /* 0x000fe2000001146e */
[----:B------:R-:W-:Y:S01]  /*7f50*/  IMAD R34, R3, R72, R34 ;  /* 0x0000004803227224 */ /* 0x000fe200078e0222 */
[----:B------:R-:W-:Y:S01]  /*7f60*/  MOV R3, R108 ;  /* 0x0000006c00037202 */ /* 0x000fe20000000f00 */
[----:B------:R-:W-:Y:S01]  /*7f70*/  IMAD R39, R82, R72, R39 ;  /* 0x0000004852277224 */ /* 0x000fe200078e0227 */
[----:B------:R1:W-:Y:S01]  /*7f80*/  STS.128 [R161+0x6200], R16 ;  /* 0x00620010a1007388 */ /* 0x0003e20000000c00 */
[C---:B------:R-:W-:Y:S01]  /*7f90*/  IMAD R38, R70.reuse, R42, RZ ;  /* 0x0000002a46267224 */ /* 0x040fe200078e02ff */
[----:B------:R-:W-:Y:S01]  /*7fa0*/  SHF.R.S32.HI R86, RZ, 0x18, R88 ;  /* 0x00000018ff567819 */ /* 0x000fe20000011458 */
[----:B------:R-:W-:Y:S01]  /*7fb0*/  IMAD R36, R5, R72, R36 ;  /* 0x0000004805247224 */ /* 0x000fe200078e0224 */
[----:B------:R-:W-:Y:S01]  /*7fc0*/  I2IP.S8.S32.SAT R34, R39, R34, RZ ;  /* 0x0000002227227239 */ /* 0x000fe200000014ff */
[----:B------:R-:W-:Y:S01]  /*7fd0*/  IMAD R43, R70, R43, RZ ;  /* 0x0000002b462b7224 */ /* 0x000fe200078e02ff */
[----:B------:R-:W-:Y:S01]  /*7fe0*/  MOV R5, R105 ;  /* 0x0000006900057202 */ /* 0x000fe20000000f00 */
[----:B------:R-:W-:Y:S01]  /*7ff0*/  IMAD R37, R0, R72, R37 ;  /* 0x0000004800257224 */ /* 0x000fe200078e0225 */
[----:B------:R-:W-:Y:S01]  /*8000*/  I2IP.S8.S32.SAT R32, R33, R32, R34 ;  /* 0x0000002021207239 */ /* 0x000fe20000001422 */
[----:B------:R-:W-:Y:S01]  /*8010*/  IMAD R40, R70, R44, RZ ;  /* 0x0000002c46287224 */ /* 0x000fe200078e02ff */
[----:B------:R-:W-:Y:S01]  /*8020*/  SHF.R.S32.HI R0, RZ, 0x18, R107 ;  /* 0x00000018ff007819 */ /* 0x000fe2000001146b */
[-C--:B------:R-:W-:Y:S01]  /*8030*/  IMAD R38, R7, R72.reuse, R38 ;  /* 0x0000004807267224 */ /* 0x080fe200078e0226 */
[----:B------:R-:W-:Y:S01]  /*8040*/  SHF.R.S32.HI R7, RZ, 0x18, R103 ;  /* 0x00000018ff077819 */ /* 0x000fe20000011467 */
[-C--:B------:R-:W-:Y:S01]  /*8050*/  IMAD R43, R83, R72.reuse, R43 ;  /* 0x00000048532b7224 */ /* 0x080fe200078e022b */
[----:B------:R-:W-:Y:S01]  /*8060*/  SHF.L.U32 R100, R88, 0x8, RZ ;  /* 0x0000000858647819 */ /* 0x000fe200000006ff */
        /* <DEDUP_REMOVED lines=11> */
[----:B------:R-:W-:Y:S01]  /*8120*/  SHF.L.U32 R97, R89, 0x8, RZ ;  /* 0x0000000859617819 */ /* 0x000fe200000006ff */
        /* <DEDUP_REMOVED lines=13> */
[----:B------:R-:W-:Y:S01]  /*8200*/  IADD3 R68, PT, PT, R68, 0x1, RZ ;  /* 0x0000000144447810 */ /* 0x000fe20007ffe0ff */
[----:B------:R-:W-:Y:S02]  /*8210*/  IMAD.MOV.U32 R3, RZ, RZ, R102 ;  /* 0x000000ffff037224 */ /* 0x000fe400078e0066 */
[-C--:B------:R-:W-:Y:S02]  /*8220*/  IMAD R51, R85, R72.reuse, R51 ;  /* 0x0000004855337224 */ /* 0x080fe400078e0233 */
[----:B------:R-:W-:Y:S01]  /*8230*/  IMAD R48, R3, R72, R48 ;  /* 0x0000004803307224 */ /* 0x000fe200078e0230 */
[----:B------:R-:W-:Y:S01]  /*8240*/  SHF.R.S32.HI R3, RZ, 0x18, R100 ;  /* 0x00000018ff037819 */ /* 0x000fe20000011464 */
[C---:B------:R-:W-:Y:S01]  /*8250*/  IMAD R50, R70.reuse, R54, RZ ;  /* 0x0000003646327224 */ /* 0x040fe200078e02ff */
[----:B------:R-:W-:Y:S01]  /*8260*/  I2IP.S8.S32.SAT R35, R51, R46, RZ ;  /* 0x0000002e33237239 */ /* 0x000fe200000014ff */
[----:B------:R-:W-:Y:S02]  /*8270*/  IMAD R55, R70, R55, RZ ;  /* 0x0000003746377224 */ /* 0x000fe400078e02ff */
[----:B------:R-:W-:Y:S01]  /*8280*/  IMAD R49, R0, R72, R49 ;  /* 0x0000004800317224 */ /* 0x000fe200078e0231 */
[----:B------:R-:W-:Y:S01]  /*8290*/  I2IP.S8.S32.SAT R35, R45, R44, R35 ;  /* 0x0000002c2d237239 */ /* 0x000fe20000001423 */
[----:B------:R-:W-:Y:S01]  /*82a0*/  IMAD R52, R70, R56, RZ ;  /* 0x0000003846347224 */ /* 0x000fe200078e02ff */
[----:B------:R-:W-:Y:S01]  /*82b0*/  SHF.R.S32.HI R0, RZ, 0x18, R98 ;  /* 0x00000018ff007819 */ /* 0x000fe20000011462 */
[-C--:B------:R-:W-:Y:S01]  /*82c0*/  IMAD R50, R3, R72.reuse, R50 ;  /* 0x0000004803327224 */ /* 0x080fe200078e0232 */
[----:B------:R-:W-:Y:S01]  /*82d0*/  SHF.R.S32.HI R3, RZ, 0x18, R97 ;  /* 0x00000018ff037819 */ /* 0x000fe20000011461 */
[----:B------:R-:W-:Y:S01]  /*82e0*/  IMAD R55, R86, R72, R55 ;  /* 0x0000004856377224 */ /* 0x000fe200078e0237 */
[----:B------:R1:W-:Y:S01]  /*82f0*/  STS.128 [R160+0x6200], R32 ;  /* 0x00620020a0007388 */ /* 0x0003e20000000c00 */
[----:B------:R-:W-:Y:S01]  /*8300*/  IMAD.U32 R95, R90, 0x10000, RZ ;  /* 0x000100005a5f7824 */ /* 0x000fe200078e00ff */
[----:B------:R-:W-:Y:S01]  /*8310*/  SHF.L.U32 R90, R91, 0x8, RZ ;  /* 0x000000085b5a7819 */ /* 0x000fe200000006ff */
[C---:B------:R-:W-:Y:S01]  /*8320*/  IMAD R54, R70.reuse, R58, RZ ;  /* 0x0000003a46367224 */ /* 0x040fe200078e02ff */
[----:B------:R-:W-:Y:S01]  /*8330*/  I2IP.S8.S32.SAT R50, R55, R50, RZ ;  /* 0x0000003237327239 */ /* 0x000fe200000014ff */
[----:B------:R-:W-:Y:S01]  /*8340*/  IMAD R52, R5, R72, R52 ;  /* 0x0000004805347224 */ /* 0x000fe200078e0234 */
[----:B------:R-:W-:Y:S01]  /*8350*/  MOV R5, R96 ;  /* 0x0000006000057202 */ /* 0x000fe20000000f00 */
[----:B------:R-:W-:Y:S01]  /*8360*/  IMAD R59, R70, R59, RZ ;  /* 0x0000003b463b7224 */ /* 0x000fe200078e02ff */
[----:B------:R-:W-:Y:S01]  /*8370*/  I2IP.S8.S32.SAT R48, R49, R48, R50 ;  /* 0x0000003031307239 */ /* 0x000fe20000001432 */
[----:B------:R-:W-:Y:S01]  /*8380*/  IMAD R53, R0, R72, R53 ;  /* 0x0000004800357224 */ /* 0x000fe200078e0235 */
[----:B------:R-:W-:Y:S01]  /*8390*/  SHF.R.S32.HI R0, RZ, 0x18, R95 ;  /* 0x00000018ff007819 */ /* 0x000fe2000001145f */
[C---:B------:R-:W-:Y:S02]  /*83a0*/  IMAD R56, R70.reuse, R60, RZ ;  /* 0x0000003c46387224 */ /* 0x040fe400078e02ff */
[-C--:B------:R-:W-:Y:S01]  /*83b0*/  IMAD R54, R3, R72.reuse, R54 ;  /* 0x0000004803367224 */ /* 0x080fe200078e0236 */
[----:B------:R-:W-:Y:S01]  /*83c0*/  SHF.R.S32.HI R3, RZ, 0x18, R94 ;  /* 0x00000018ff037819 */ /* 0x000fe2000001145e */
[----:B------:R-:W-:Y:S02]  /*83d0*/  IMAD R59, R87, R72, R59 ;  /* 0x00000048573b7224 */ /* 0x000fe400078e023b */
[C---:B------:R-:W-:Y:S02]  /*83e0*/  IMAD R58, R70.reuse, R62, RZ ;  /* 0x0000003e463a7224 */ /* 0x040fe400078e02ff */
[----:B------:R-:W-:Y:S01]  /*83f0*/  IMAD R56, R5, R72, R56 ;  /* 0x0000004805387224 */ /* 0x000fe200078e0238 */
[----:B------:R-:W-:Y:S01]  /*8400*/  I2IP.S8.S32.SAT R54, R59, R54, RZ ;  /* 0x000000363b367239 */ /* 0x000fe200000014ff */
[----:B------:R-:W-:Y:S01]  /*8410*/  IMAD R63, R70, R63, RZ ;  /* 0x0000003f463f7224 */ /* 0x000fe200078e02ff */
[----:B------:R-:W-:Y:S01]  /*8420*/  MOV R5, R93 ;  /* 0x0000005d00057202 */ /* 0x000fe20000000f00 */
[----:B------:R-:W-:Y:S01]  /*8430*/  IMAD R57, R0, R72, R57 ;  /* 0x0000004800397224 */ /* 0x000fe200078e0239 */
[----:B------:R-:W-:Y:S01]  /*8440*/  SHF.R.S32.HI R0, RZ, 0x18, R92 ;  /* 0x00000018ff007819 */ /* 0x000fe2000001145c */
[----:B------:R-:W-:Y:S01]  /*8450*/  IMAD R60, R70, R64, RZ ;  /* 0x00000040463c7224 */ /* 0x000fe200078e02ff */
[----:B------:R-:W-:Y:S01]  /*8460*/  I2IP.S8.S32.SAT R49, R53, R52, R54 ;  /* 0x0000003435317239 */ /* 0x000fe20000001436 */
[-C--:B------:R-:W-:Y:S01]  /*8470*/  IMAD R58, R3, R72.reuse, R58 ;  /* 0x00000048033a7224 */ /* 0x080fe200078e023a */
        /* <DEDUP_REMOVED lines=22> */
[----:B------:R-:W-:Y:S02]  /*85e0*/  UIADD3 UR9, UPT, UPT, UR49, 0x40, URZ ;  /* 0x0000004031097890 */ /* 0x000fe4000fffe0ff */
[----:B------:R-:W-:Y:S01]  /*85f0*/  UIADD3 UR8, UPT, UPT, UR44, 0x6200, URZ ;  /* 0x000062002c087890 */ /* 0x000fe2000fffe0ff */
[----:B------:R-:W-:Y:S01]  /*8600*/  UMOV UR10, UR50 ;  /* 0x00000032000a7c82 */ /* 0x000fe20008000000 */
[----:B------:R-:W-:Y:S01]  /*8610*/  UMOV UR11, UR36 ;  /* 0x00000024000b7c82 */ /* 0x000fe20008000000 */
[----:B--2---:R-:W-:Y:S04]  /*8620*/  UIADD3 UR4, UP0, UPT, UR6, 0x680, URZ ;  /* 0x0000068006047890 */ /* 0x004fe8000ff1e0ff */
[----:B------:R-:W-:Y:S09]  /*8630*/  UIADD3.X UR5, UPT, UPT, URZ, UR7, URZ, UP0, !UPT ;  /* 0x00000007ff057290 */ /* 0x000ff200087fe4ff */
[----:B------:R2:W-:Y:S01]  /*8640*/  UTMASTG.3D [UR8], [UR4] ;  /* 0x00000008040073b5 */ /* 0x0005e20008010000 */
[----:B------:R0:W-:Y:S01]  /*8650*/  UTMACMDFLUSH ;  /* 0x00000000000079b7 */ /* 0x0001e20000000000 */
[----:B--2---:R-:W-:Y:S04]  /*8660*/  DEPBAR.LE SB0, 0x1 ;  /* 0x000080400000791a */ /* 0x004fe80000000000 */
.L_x_109:
[----:B------:R-:W-:Y:S05]  /*8670*/  BSYNC.RECONVERGENT B0 ;  /* 0x0000000000007941 */ /* 0x000fea0003800200 */
.L_x_108:
[----:B------:R-:W-:Y:S01]  /*8680*/  R2UR UR4, R147 ;  /* 0x00000000930472ca */ /* 0x000fe200000e0000 */
[----:B------:R-:W-:Y:S01]  /*8690*/  BAR.SYNC.DEFER_BLOCKING 0x1, 0x80 ;  /* 0x0042000000007b1d */ /* 0x000fe20000010000 */
[----:B------:R-:W-:Y:S01]  /*86a0*/  ISETP.NE.AND P0, PT, R149, 0x2, PT ;  /* 0x000000029500780c */ /* 0x000fe20003f05270 */
[----:B------:R-:W-:Y:S01]  /*86b0*/  UISETP.NE.AND UP0, UPT, UR46, URZ, UPT ;  /* 0x000000ff2e00728c */ /* 0x000fe2000bf05270 */
[----:B------:R-:W-:Y:S01]  /*86c0*/  ISETP.NE.AND P1, PT, R68, 0x4, PT ;  /* 0x000000044400780c */ /* 0x000fe20003f25270 */
[----:B------:R-:W-:Y:S01]  /*86d0*/  UIADD3 UR20, UPT, UPT, UR37, UR63, URZ ;  /* 0x0000003f25147290 */ /* 0x000fe2000fffe0ff */
[----:B------:R-:W-:Y:S02]  /*86e0*/  SEL R3, RZ, 0x1, P0 ;  /* 0x00000001ff037807 */ /* 0x000fe40000000000 */
[----:B------:R-:W-:Y:S02]  /*86f0*/  SEL R0, RZ, 0x1, P1 ;  /* 0x00000001ff007807 */ /* 0x000fe40000800000 */
[----:B------:R-:W-:Y:S02]  /*8700*/  LOP3.LUT R152, R152, R3, RZ, 0x3c, !PT ;  /* 0x0000000398987212 */ /* 0x000fe400078e3cff */
[----:B------:R-:W-:Y:S01]  /*8710*/  LOP3.LUT R153, R153, R0, RZ, 0x3c, !PT ;  /* 0x0000000099997212 */ /* 0x000fe200078e3cff */
[----:B------:R-:W-:Y:S01]  /*8720*/  UIADD3 UR16, UPT, UPT, UR38, UR4, URZ ;  /* 0x0000000426107290 */ /* 0x000fe2000fffe0ff */
[----:B------:R-:W-:Y:S02]  /*8730*/  SEL R149, R149, RZ, P0 ;  /* 0x000000ff95957207 */ /* 0x000fe40000000000 */
[----:B------:R-:W-:Y:S01]  /*8740*/  SEL R68, R68, RZ, P1 ;  /* 0x000000ff44447207 */ /* 0x000fe20000800000 */
[----:B------:R-:W-:Y:S01]  /*8750*/  UMOV UR36, UR59 ;  /* 0x0000003b00247c82 */ /* 0x000fe20008000000 */
[----:B------:R-:W-:Y:S07]  /*8760*/  BRA.U UP0, `(.L_x_110) ;  /* 0xffffffc500247547 */ /* 0x000fee000b83ffff */
[----:B------:R-:W-:Y:S05]  /*8770*/  EXIT ;  /* 0x000000000000794d */ /* 0x000fea0003800000 */
.L_x_24:
[----:B--2---:R2:W3:Y:S02]  /*8780*/  SYNCS.PHASECHK.TRANS64.TRYWAIT P0, [R3+URZ+0xd0], R2 ;  /* 0x0000d002030075a7 */ /* 0x0044e400080011ff */
[----:B---3--:R-:W-:Y:S05]  /*8790*/  @!P0 NANOSLEEP.SYNCS 0x989680 ;  /* 0x009896800000895d */ /* 0x008fea0003900000 */
[----:B------:R-:W3:Y:S02]  /*87a0*/  @!P0 SYNCS.PHASECHK.TRANS64 P0, [R3+URZ+0xd0], R2 ;  /* 0x0000d002030085a7 */ /* 0x000ee400080010ff */
[----:B---3--:R-:W-:Y:S05]  /*87b0*/  @!P0 BRA `(.L_x_24) ;  /* 0xfffffffc00f08947 */ /* 0x008fea000383ffff */
[----:B------:R-:W-:Y:S05]  /*87c0*/  BRA `(.L_x_111) ;  /* 0xffffff9000207947 */ /* 0x000fea000383ffff */
.L_x_27:
[----:B-1----:R-:W-:-:S07]  /*87d0*/  MOV R0, UR33 ;  /* 0x0000002100007c02 */ /* 0x002fce0008000f00 */
.L_x_112:
[----:B-1----:R1:W2:Y:S02]  /*87e0*/  SYNCS.PHASECHK.TRANS64.TRYWAIT P0, [R0+URZ+0x18], R3 ;  /* 0x00001803000075a7 */ /* 0x0022a400080011ff */
[----:B--2---:R-:W-:Y:S05]  /*87f0*/  @!P0 NANOSLEEP.SYNCS 0x989680 ;  /* 0x009896800000895d */ /* 0x004fea0003900000 */
[----:B------:R-:W2:Y:S02]  /*8800*/  @!P0 SYNCS.PHASECHK.TRANS64 P0, [R0+URZ+0x18], R3 ;  /* 0x00001803000085a7 */ /* 0x000ea400080010ff */
[----:B--2---:R-:W-:Y:S05]  /*8810*/  @!P0 BRA `(.L_x_112) ;  /* 0xfffffffc00f08947 */ /* 0x004fea000383ffff */
[----:B------:R-:W-:Y:S05]  /*8820*/  BRA `(.L_x_26) ;  /* 0xffffff9000687947 */ /* 0x000fea000383ffff */
.L_x_34:
[----:B-1----:R-:W-:-:S07]  /*8830*/  MOV R0, UR17 ;  /* 0x0000001100007c02 */ /* 0x002fce0008000f00 */
.L_x_113:
[----:B-1----:R1:W2:Y:S02]  /*8840*/  SYNCS.PHASECHK.TRANS64.TRYWAIT P0, [R0+URZ+0x18], R3 ;  /* 0x00001803000075a7 */ /* 0x0022a400080011ff */
[----:B--2---:R-:W-:Y:S05]  /*8850*/  @!P0 NANOSLEEP.SYNCS 0x989680 ;  /* 0x009896800000895d */ /* 0x004fea0003900000 */
[----:B------:R-:W2:Y:S02]  /*8860*/  @!P0 SYNCS.PHASECHK.TRANS64 P0, [R0+URZ+0x18], R3 ;  /* 0x00001803000085a7 */ /* 0x000ea400080010ff */
[----:B--2---:R-:W-:Y:S05]  /*8870*/  @!P0 BRA `(.L_x_113) ;  /* 0xfffffffc00f08947 */ /* 0x004fea000383ffff */
[----:B------:R-:W-:Y:S05]  /*8880*/  BRA `(.L_x_33) ;  /* 0xffffff9400247947 */ /* 0x000fea000383ffff */
.L_x_39:
[----:B-1----:R1:W2:Y:S02]  /*8890*/  SYNCS.PHASECHK.TRANS64.TRYWAIT P0, [R3+URZ+0x60], R0 ;  /* 0x00006000030075a7 */ /* 0x0022a400080011ff */
[----:B--2---:R-:W-:Y:S05]  /*88a0*/  @!P0 NANOSLEEP.SYNCS 0x989680 ;  /* 0x009896800000895d */ /* 0x004fea0003900000 */
[----:B------:R-:W2:Y:S02]  /*88b0*/  @!P0 SYNCS.PHASECHK.TRANS64 P0, [R3+URZ+0x60], R0 ;  /* 0x00006000030085a7 */ /* 0x000ea400080010ff */
[----:B--2---:R-:W-:Y:S05]  /*88c0*/  @!P0 BRA `(.L_x_39) ;  /* 0xfffffffc00f08947 */ /* 0x004fea000383ffff */
[----:B------:R-:W-:Y:S05]  /*88d0*/  BRA `(.L_x_114) ;  /* 0xffffff9400c87947 */ /* 0x000fea000383ffff */
.L_x_43:
[----:B-1----:R-:W-:-:S07]  /*88e0*/  MOV R0, UR4 ;  /* 0x0000000400007c02 */ /* 0x002fce0008000f00 */
.L_x_115:
[----:B-1----:R1:W2:Y:S02]  /*88f0*/  SYNCS.PHASECHK.TRANS64.TRYWAIT P0, [R0+URZ], R3 ;  /* 0x00000003000075a7 */ /* 0x0022a400080011ff */
[----:B--2---:R-:W-:Y:S05]  /*8900*/  @!P0 NANOSLEEP.SYNCS 0x989680 ;  /* 0x009896800000895d */ /* 0x004fea0003900000 */
[----:B------:R-:W2:Y:S02]  /*8910*/  @!P0 SYNCS.PHASECHK.TRANS64 P0, [R0+URZ], R3 ;  /* 0x00000003000085a7 */ /* 0x000ea400080010ff */
[----:B--2---:R-:W-:Y:S05]  /*8920*/  @!P0 BRA `(.L_x_115) ;  /* 0xfffffffc00f08947 */ /* 0x004fea000383ffff */
[----:B------:R-:W-:Y:S05]  /*8930*/  BRA `(.L_x_116) ;  /* 0xffffff9c00707947 */ /* 0x000fea000383ffff */
.L_x_44:
[----:B------:R-:W-:-:S07]  /*8940*/  MOV R0, UR5 ;  /* 0x0000000500007c02 */ /* 0x000fce0008000f00 */
.L_x_117:
[----:B-1----:R1:W2:Y:S02]  /*8950*/  SYNCS.PHASECHK.TRANS64.TRYWAIT P0, [R0+URZ], R3 ;  /* 0x00000003000075a7 */ /* 0x0022a400080011ff */
[----:B--2---:R-:W-:Y:S05]  /*8960*/  @!P0 NANOSLEEP.SYNCS 0x989680 ;  /* 0x009896800000895d */ /* 0x004fea0003900000 */
[----:B------:R-:W2:Y:S02]  /*8970*/  @!P0 SYNCS.PHASECHK.TRANS64 P0, [R0+URZ], R3 ;  /* 0x00000003000085a7 */ /* 0x000ea400080010ff */
[----:B--2---:R-:W-:Y:S05]  /*8980*/  @!P0 BRA `(.L_x_117) ;  /* 0xfffffffc00f08947 */ /* 0x004fea000383ffff */
[----:B------:R-:W-:Y:S05]  /*8990*/  BRA `(.L_x_118) ;  /* 0xffffff9c007c7947 */ /* 0x000fea000383ffff */
.L_x_47:
[----:B-1----:R1:W2:Y:S02]  /*89a0*/  SYNCS.PHASECHK.TRANS64.TRYWAIT P0, [R2+URZ+0xc0], R5 ;  /* 0x0000c005020075a7 */ /* 0x0022a400080011ff */
[----:B--2---:R-:W-:Y:S05]  /*89b0*/  @!P0 NANOSLEEP.SYNCS 0x989680 ;  /* 0x009896800000895d */ /* 0x004fea0003900000 */
[----:B------:R-:W2:Y:S02]  /*89c0*/  @!P0 SYNCS.PHASECHK.TRANS64 P0, [R2+URZ+0xc0], R5 ;  /* 0x0000c005020085a7 */ /* 0x000ea400080010ff */
[----:B--2---:R-:W-:Y:S05]  /*89d0*/  @!P0 BRA `(.L_x_47) ;  /* 0xfffffffc00f08947 */ /* 0x004fea000383ffff */
[----:B------:R-:W-:Y:S05]  /*89e0*/  BRA `(.L_x_119) ;  /* 0xffffff9c00d87947 */ /* 0x000fea000383ffff */
.L_x_48:
[----:B------:R-:W-:-:S07]  /*89f0*/  MOV R2, UR4 ;  /* 0x0000000400027c02 */ /* 0x000fce0008000f00 */
.L_x_120:
[----:B-1----:R1:W2:Y:S02]  /*8a00*/  SYNCS.PHASECHK.TRANS64.TRYWAIT P0, [R2+URZ+0x70], R5 ;  /* 0x00007005020075a7 */ /* 0x0022a400080011ff */
[----:B--2---:R-:W-:Y:S05]  /*8a10*/  @!P0 NANOSLEEP.SYNCS 0x989680 ;  /* 0x009896800000895d */ /* 0x004fea0003900000 */
[----:B------:R-:W2:Y:S02]  /*8a20*/  @!P0 SYNCS.PHASECHK.TRANS64 P0, [R2+URZ+0x70], R5 ;  /* 0x00007005020085a7 */ /* 0x000ea400080010ff */
[----:B--2---:R-:W-:Y:S05]  /*8a30*/  @!P0 BRA `(.L_x_120) ;  /* 0xfffffffc00f08947 */ /* 0x004fea000383ffff */
[----:B------:R-:W-:Y:S05]  /*8a40*/  BRA `(.L_x_121) ;  /* 0xffffff9c00e87947 */ /* 0x000fea000383ffff */
.L_x_49:
[----:B-1----:R1:W2:Y:S02]  /*8a50*/  SYNCS.PHASECHK.TRANS64.TRYWAIT P1, [R2+URZ+0x60], R5 ;  /* 0x00006005020075a7 */ /* 0x0022a400080211ff */
[----:B--2---:R-:W-:Y:S05]  /*8a60*/  @!P1 NANOSLEEP.SYNCS 0x989680 ;  /* 0x009896800000995d */ /* 0x004fea0003900000 */
[----:B------:R-:W2:Y:S02]  /*8a70*/  @!P1 SYNCS.PHASECHK.TRANS64 P1, [R2+URZ+0x60], R5 ;  /* 0x00006005020095a7 */ /* 0x000ea400080210ff */
[----:B--2---:R-:W-:Y:S05]  /*8a80*/  @!P1 BRA `(.L_x_49) ;  /* 0xfffffffc00f09947 */ /* 0x004fea000383ffff */
[----:B------:R-:W-:Y:S05]  /*8a90*/  BRA `(.L_x_122) ;  /* 0xffffffa000187947 */ /* 0x000fea000383ffff */
.L_x_52:
[----:B------:R-:W-:-:S07]  /*8aa0*/  MOV R0, UR4 ;  /* 0x0000000400007c02 */ /* 0x000fce0008000f00 */
.L_x_123:
[----:B-1----:R1:W2:Y:S02]  /*8ab0*/  SYNCS.PHASECHK.TRANS64.TRYWAIT P0, [R0+URZ+0x70], R3 ;  /* 0x00007003000075a7 */ /* 0x0022a400080011ff */
[----:B--2---:R-:W-:Y:S05]  /*8ac0*/  @!P0 NANOSLEEP.SYNCS 0x989680 ;  /* 0x009896800000895d */ /* 0x004fea0003900000 */
[----:B------:R-:W2:Y:S02]  /*8ad0*/  @!P0 SYNCS.PHASECHK.TRANS64 P0, [R0+URZ+0x70], R3 ;  /* 0x00007003000085a7 */ /* 0x000ea400080010ff */
[----:B--2---:R-:W-:Y:S05]  /*8ae0*/  @!P0 BRA `(.L_x_123) ;  /* 0xfffffffc00f08947 */ /* 0x004fea000383ffff */
[----:B------:R-:W-:Y:S05]  /*8af0*/  BRA `(.L_x_51) ;  /* 0xffffffa0006c7947 */ /* 0x000fea000383ffff */
.L_x_59:
[----:B-1----:R1:W2:Y:S02]  /*8b00*/  SYNCS.PHASECHK.TRANS64.TRYWAIT P1, [R0+URZ+0x60], R5 ;  /* 0x00006005000075a7 */ /* 0x0022a400080211ff */
[----:B--2---:R-:W-:Y:S05]  /*8b10*/  @!P1 NANOSLEEP.SYNCS 0x989680 ;  /* 0x009896800000995d */ /* 0x004fea0003900000 */
[----:B------:R-:W2:Y:S02]  /*8b20*/  @!P1 SYNCS.PHASECHK.TRANS64 P1, [R0+URZ+0x60], R5 ;  /* 0x00006005000095a7 */ /* 0x000ea400080210ff */
[----:B--2---:R-:W-:Y:S05]  /*8b30*/  @!P1 BRA `(.L_x_59) ;  /* 0xfffffffc00f09947 */ /* 0x004fea000383ffff */
[----:B------:R-:W-:Y:S05]  /*8b40*/  BRA `(.L_x_124) ;  /* 0xffffffa400c87947 */ /* 0x000fea000383ffff */
.L_x_60:
[----:B------:R-:W-:-:S07]  /*8b50*/  MOV R3, UR18 ;  /* 0x0000001200037c02 */ /* 0x000fce0008000f00 */
.L_x_125:
[----:B-1----:R1:W2:Y:S02]  /*8b60*/  SYNCS.PHASECHK.TRANS64.TRYWAIT P0, [R3+URZ+0xa0], R0 ;  /* 0x0000a000030075a7 */ /* 0x0022a400080011ff */
[----:B--2---:R-:W-:Y:S05]  /*8b70*/  @!P0 NANOSLEEP.SYNCS 0x989680 ;  /* 0x009896800000895d */ /* 0x004fea0003900000 */
[----:B------:R-:W2:Y:S02]  /*8b80*/  @!P0 SYNCS.PHASECHK.TRANS64 P0, [R3+URZ+0xa0], R0 ;  /* 0x0000a000030085a7 */ /* 0x000ea400080010ff */
[----:B--2---:R-:W-:Y:S05]  /*8b90*/  @!P0 BRA `(.L_x_125) ;  /* 0xfffffffc00f08947 */ /* 0x004fea000383ffff */
[----:B------:R-:W-:Y:S05]  /*8ba0*/  BRA `(.L_x_126) ;  /* 0xffffffa400fc7947 */ /* 0x000fea000383ffff */
.L_x_63:
[----:B------:R-:W-:Y:S07]  /*8bb0*/  MOV R0, UR6 ;  /* 0x0000000600007c02 */ /* 0x000fee0008000f00 */
.L_x_127:
[----:B-1----:R1:W2:Y:S02]  /*8bc0*/  SYNCS.PHASECHK.TRANS64.TRYWAIT P0, [R0+URZ], R3 ;  /* 0x00000003000075a7 */ /* 0x0022a400080011ff */
[----:B--2---:R-:W-:Y:S05]  /*8bd0*/  @!P0 NANOSLEEP.SYNCS 0x989680 ;  /* 0x009896800000895d */ /* 0x004fea0003900000 */
[----:B------:R-:W2:Y:S02]  /*8be0*/  @!P0 SYNCS.PHASECHK.TRANS64 P0, [R0+URZ], R3 ;  /* 0x00000003000085a7 */ /* 0x000ea400080010ff */
[----:B--2---:R-:W-:Y:S05]  /*8bf0*/  @!P0 BRA `(.L_x_127) ;  /* 0xfffffffc00f08947 */ /* 0x004fea000383ffff */
[----:B------:R-:W-:Y:S05]  /*8c00*/  BRA `(.L_x_62) ;  /* 0xffffffa8001c7947 */ /* 0x000fea000383ffff */
.L_x_66:
[----:B------:R-:W-:-:S07]  /*8c10*/  MOV R0, UR4 ;  /* 0x0000000400007c02 */ /* 0x000fce0008000f00 */
.L_x_128:
[----:B--2---:R2:W4:Y:S02]  /*8c20*/  SYNCS.PHASECHK.TRANS64.TRYWAIT P0, [R0+URZ], R3 ;  /* 0x00000003000075a7 */ /* 0x00452400080011ff */
[----:B----4-:R-:W-:Y:S05]  /*8c30*/  @!P0 NANOSLEEP.SYNCS 0x989680 ;  /* 0x009896800000895d */ /* 0x010fea0003900000 */
[----:B------:R-:W4:Y:S02]  /*8c40*/  @!P0 SYNCS.PHASECHK.TRANS64 P0, [R0+URZ], R3 ;  /* 0x00000003000085a7 */ /* 0x000f2400080010ff */
[----:B----4-:R-:W-:Y:S05]  /*8c50*/  @!P0 BRA `(.L_x_128) ;  /* 0xfffffffc00f08947 */ /* 0x010fea000383ffff */
[----:B------:R-:W-:Y:S05]  /*8c60*/  BRA `(.L_x_129) ;  /* 0xffffffa800bc7947 */ /* 0x000fea000383ffff */
.L_x_67:
[----:B------:R-:W-:-:S07]  /*8c70*/  MOV R0, UR5 ;  /* 0x0000000500007c02 */ /* 0x000fce0008000f00 */
.L_x_130:
[----:B-1----:R1:W2:Y:S02]  /*8c80*/  SYNCS.PHASECHK.TRANS64.TRYWAIT P0, [R0+URZ], R3 ;  /* 0x00000003000075a7 */ /* 0x0022a400080011ff */
[----:B--2---:R-:W-:Y:S05]  /*8c90*/  @!P0 NANOSLEEP.SYNCS 0x989680 ;  /* 0x009896800000895d */ /* 0x004fea0003900000 */
[----:B------:R-:W2:Y:S02]  /*8ca0*/  @!P0 SYNCS.PHASECHK.TRANS64 P0, [R0+URZ], R3 ;  /* 0x00000003000085a7 */ /* 0x000ea400080010ff */
[----:B--2---:R-:W-:Y:S05]  /*8cb0*/  @!P0 BRA `(.L_x_130) ;  /* 0xfffffffc00f08947 */ /* 0x004fea000383ffff */
[----:B------:R-:W-:Y:S05]  /*8cc0*/  BRA `(.L_x_131) ;  /* 0xffffffa800c87947 */ /* 0x000fea000383ffff */
.L_x_68:
[----:B------:R-:W-:-:S07]  /*8cd0*/  MOV R0, UR5 ;  /* 0x0000000500007c02 */ /* 0x000fce0008000f00 */
.L_x_132:
[----:B-1----:R1:W2:Y:S02]  /*8ce0*/  SYNCS.PHASECHK.TRANS64.TRYWAIT P0, [R0+URZ], R3 ;  /* 0x00000003000075a7 */ /* 0x0022a400080011ff */
[----:B--2---:R-:W-:Y:S05]  /*8cf0*/  @!P0 NANOSLEEP.SYNCS 0x989680 ;  /* 0x009896800000895d */ /* 0x004fea0003900000 */
[----:B------:R-:W2:Y:S02]  /*8d00*/  @!P0 SYNCS.PHASECHK.TRANS64 P0, [R0+URZ], R3 ;  /* 0x00000003000085a7 */ /* 0x000ea400080010ff */
[----:B--2---:R-:W-:Y:S05]  /*8d10*/  @!P0 BRA `(.L_x_132) ;  /* 0xfffffffc00f08947 */ /* 0x004fea000383ffff */
[----:B------:R-:W-:Y:S05]  /*8d20*/  BRA `(.L_x_133) ;  /* 0xffffffa800d47947 */ /* 0x000fea000383ffff */
.L_x_69:
[----:B------:R-:W-:-:S07]  /*8d30*/  MOV R0, UR4 ;  /* 0x0000000400007c02 */ /* 0x000fce0008000f00 */
.L_x_134:
[----:B-1----:R1:W2:Y:S02]  /*8d40*/  SYNCS.PHASECHK.TRANS64.TRYWAIT P0, [R0+URZ], R3 ;  /* 0x00000003000075a7 */ /* 0x0022a400080011ff */
[----:B--2---:R-:W-:Y:S05]  /*8d50*/  @!P0 NANOSLEEP.SYNCS 0x989680 ;  /* 0x009896800000895d */ /* 0x004fea0003900000 */
[----:B------:R-:W2:Y:S02]  /*8d60*/  @!P0 SYNCS.PHASECHK.TRANS64 P0, [R0+URZ], R3 ;  /* 0x00000003000085a7 */ /* 0x000ea400080010ff */
[----:B--2---:R-:W-:Y:S05]  /*8d70*/  @!P0 BRA `(.L_x_134) ;  /* 0xfffffffc00f08947 */ /* 0x004fea000383ffff */
[----:B------:R-:W-:Y:S05]  /*8d80*/  BRA `(.L_x_135) ;  /* 0xffffffa800e07947 */ /* 0x000fea000383ffff */
.L_x_74:
[----:B--2---:R2:W3:Y:S02]  /*8d90*/  SYNCS.PHASECHK.TRANS64.TRYWAIT P0, [R12+URZ+0x60], R9 ;  /* 0x000060090c0075a7 */ /* 0x0044e400080011ff */
[----:B---3--:R-:W-:Y:S05]  /*8da0*/  @!P0 NANOSLEEP.SYNCS 0x989680 ;  /* 0x009896800000895d */ /* 0x008fea0003900000 */
[----:B------:R-:W3:Y:S02]  /*8db0*/  @!P0 SYNCS.PHASECHK.TRANS64 P0, [R12+URZ+0x60], R9 ;  /* 0x000060090c0085a7 */ /* 0x000ee400080010ff */
[----:B---3--:R-:W-:Y:S05]  /*8dc0*/  @!P0 BRA `(.L_x_74) ;  /* 0xfffffffc00f08947 */ /* 0x008fea000383ffff */
[----:B------:R-:W-:Y:S05]  /*8dd0*/  BRA `(.L_x_136) ;  /* 0xffffffac00f87947 */ /* 0x000fea000383ffff */
.L_x_77:
[----:B------:R-:W-:Y:S07]  /*8de0*/  MOV R0, UR21 ;  /* 0x0000001500007c02 */ /* 0x000fee0008000f00 */
.L_x_137:
[----:B--2---:R2:W3:Y:S02]  /*8df0*/  SYNCS.PHASECHK.TRANS64.TRYWAIT P2, [R0+URZ+0x58], R11 ;  /* 0x0000580b000075a7 */ /* 0x0044e400080411ff */
[----:B---3--:R-:W-:Y:S05]  /*8e00*/  @!P2 NANOSLEEP.SYNCS 0x989680 ;  /* 0x009896800000a95d */ /* 0x008fea0003900000 */
[----:B------:R-:W3:Y:S02]  /*8e10*/  @!P2 SYNCS.PHASECHK.TRANS64 P2, [R0+URZ+0x58], R11 ;  /* 0x0000580b0000a5a7 */ /* 0x000ee400080410ff */
[----:B---3--:R-:W-:Y:S05]  /*8e20*/  @!P2 BRA `(.L_x_137) ;  /* 0xfffffffc00f0a947 */ /* 0x008fea000383ffff */
[----:B------:R-:W-:Y:S05]  /*8e30*/  BRA `(.L_x_76) ;  /* 0xffffffb400607947 */ /* 0x000fea000383ffff */
.L_x_80:
[----:B--2---:R-:W-:Y:S07]  /*8e40*/  MOV R0, UR21 ;  /* 0x0000001500007c02 */ /* 0x004fee0008000f00 */
.L_x_138:
[----:B--2---:R2:W3:Y:S02]  /*8e50*/  SYNCS.PHASECHK.TRANS64.TRYWAIT P0, [R0+URZ+0x40], R9 ;  /* 0x00004009000075a7 */ /* 0x0044e400080011ff */
[----:B---3--:R-:W-:Y:S05]  /*8e60*/  @!P0 NANOSLEEP.SYNCS 0x989680 ;  /* 0x009896800000895d */ /* 0x008fea0003900000 */
[----:B------:R-:W3:Y:S02]  /*8e70*/  @!P0 SYNCS.PHASECHK.TRANS64 P0, [R0+URZ+0x40], R9 ;  /* 0x00004009000085a7 */ /* 0x000ee400080010ff */
[----:B---3--:R-:W-:Y:S05]  /*8e80*/  @!P0 BRA `(.L_x_138) ;  /* 0xfffffffc00f08947 */ /* 0x008fea000383ffff */
[----:B------:R-:W-:Y:S05]  /*8e90*/  BRA `(.L_x_139) ;  /* 0xffffffb400bc7947 */ /* 0x000fea000383ffff */
.L_x_81:
[----:B------:R-:W-:Y:S07]  /*8ea0*/  MOV R0, UR21 ;  /* 0x0000001500007c02 */ /* 0x000fee0008000f00 */
.L_x_140:
[----:B--2---:R2:W3:Y:S02]  /*8eb0*/  SYNCS.PHASECHK.TRANS64.TRYWAIT P0, [R0+URZ+0x48], R9 ;  /* 0x00004809000075a7 */ /* 0x0044e400080011ff */
[----:B---3--:R-:W-:Y:S05]  /*8ec0*/  @!P0 NANOSLEEP.SYNCS 0x989680 ;  /* 0x009896800000895d */ /* 0x008fea0003900000 */
[----:B------:R-:W3:Y:S02]  /*8ed0*/  @!P0 SYNCS.PHASECHK.TRANS64 P0, [R0+URZ+0x48], R9 ;  /* 0x00004809000085a7 */ /* 0x000ee400080010ff */
[----:B---3--:R-:W-:Y:S05]  /*8ee0*/  @!P0 BRA `(.L_x_140) ;  /* 0xfffffffc00f08947 */ /* 0x008fea000383ffff */
[----:B------:R-:W-:Y:S05]  /*8ef0*/  BRA `(.L_x_141) ;  /* 0xffffffb400f87947 */ /* 0x000fea000383ffff */
.L_x_83:
[----:B------:R-:W-:-:S07]  /*8f00*/  MOV R0, UR21 ;  /* 0x0000001500007c02 */ /* 0x000fce0008000f00 */
.L_x_142:
[----:B---3--:R3:W4:Y:S02]  /*8f10*/  SYNCS.PHASECHK.TRANS64.TRYWAIT P0, [R0+URZ+0x40], R3 ;  /* 0x00004003000075a7 */ /* 0x00872400080011ff */
[----:B----4-:R-:W-:Y:S05]  /*8f20*/  @!P0 NANOSLEEP.SYNCS 0x989680 ;  /* 0x009896800000895d */ /* 0x010fea0003900000 */
[----:B------:R-:W4:Y:S02]  /*8f30*/  @!P0 SYNCS.PHASECHK.TRANS64 P0, [R0+URZ+0x40], R3 ;  /* 0x00004003000085a7 */ /* 0x000f2400080010ff */
[----:B----4-:R-:W-:Y:S05]  /*8f40*/  @!P0 BRA `(.L_x_142) ;  /* 0xfffffffc00f08947 */ /* 0x010fea000383ffff */
[----:B------:R-:W-:Y:S05]  /*8f50*/  BRA `(.L_x_143) ;  /* 0xffffffb8006c7947 */ /* 0x000fea000383ffff */
.L_x_85:
[----:B-1----:R1:W2:Y:S02]  /*8f60*/  SYNCS.PHASECHK.TRANS64.TRYWAIT P0, [R3+URZ+0x60], R0 ;  /* 0x00006000030075a7 */ /* 0x0022a400080011ff */
[----:B--2---:R-:W-:Y:S05]  /*8f70*/  @!P0 NANOSLEEP.SYNCS 0x989680 ;  /* 0x009896800000895d */ /* 0x004fea0003900000 */
[----:B------:R-:W2:Y:S02]  /*8f80*/  @!P0 SYNCS.PHASECHK.TRANS64 P0, [R3+URZ+0x60], R0 ;  /* 0x00006000030085a7 */ /* 0x000ea400080010ff */
[----:B--2---:R-:W-:Y:S05]  /*8f90*/  @!P0 BRA `(.L_x_85) ;  /* 0xfffffffc00f08947 */ /* 0x004fea000383ffff */
[----:B------:R-:W-:Y:S05]  /*8fa0*/  BRA `(.L_x_144) ;  /* 0xffffffbc00287947 */ /* 0x000fea000383ffff */
.L_x_96:
[----:B-1----:R1:W2:Y:S02]  /*8fb0*/  SYNCS.PHASECHK.TRANS64.TRYWAIT P1, [R3+URZ+0x30], R0 ;  /* 0x00003000030075a7 */ /* 0x0022a400080211ff */
[----:B--2---:R-:W-:Y:S05]  /*8fc0*/  @!P1 NANOSLEEP.SYNCS 0x989680 ;  /* 0x009896800000995d */ /* 0x004fea0003900000 */
[----:B------:R-:W2:Y:S02]  /*8fd0*/  @!P1 SYNCS.PHASECHK.TRANS64 P1, [R3+URZ+0x30], R0 ;  /* 0x00003000030095a7 */ /* 0x000ea400080210ff */
[----:B--2---:R-:W-:Y:S05]  /*8fe0*/  @!P1 BRA `(.L_x_96) ;  /* 0xfffffffc00f09947 */ /* 0x004fea000383ffff */
[----:B------:R-:W-:Y:S05]  /*8ff0*/  BRA `(.L_x_95) ;  /* 0xffffffc800a87947 */ /* 0x000fea000383ffff */
.L_x_98:
[----:B----4-:R4:W1:Y:S02]  /*9000*/  SYNCS.PHASECHK.TRANS64.TRYWAIT P0, [R78+URZ+0x80], R5 ;  /* 0x000080054e0075a7 */ /* 0x01086400080011ff */
[----:B-1----:R-:W-:Y:S05]  /*9010*/  @!P0 NANOSLEEP.SYNCS 0x989680 ;  /* 0x009896800000895d */ /* 0x002fea0003900000 */
[----:B------:R-:W1:Y:S02]  /*9020*/  @!P0 SYNCS.PHASECHK.TRANS64 P0, [R78+URZ+0x80], R5 ;  /* 0x000080054e0085a7 */ /* 0x000e6400080010ff */
[----:B-1----:R-:W-:Y:S05]  /*9030*/  @!P0 BRA `(.L_x_98) ;  /* 0xfffffffc00f08947 */ /* 0x002fea000383ffff */
[----:B------:R-:W-:Y:S05]  /*9040*/  BRA `(.L_x_97) ;  /* 0xffffffcc00047947 */ /* 0x000fea000383ffff */
.L_x_106:
[----:B--2---:R2:W3:Y:S02]  /*9050*/  SYNCS.PHASECHK.TRANS64.TRYWAIT P0, [R111+URZ+0x30], R0 ;  /* 0x000030006f0075a7 */ /* 0x0044e400080011ff */
[----:B---3--:R-:W-:Y:S05]  /*9060*/  @!P0 NANOSLEEP.SYNCS 0x989680 ;  /* 0x009896800000895d */ /* 0x008fea0003900000 */
[----:B------:R-:W3:Y:S02]  /*9070*/  @!P0 SYNCS.PHASECHK.TRANS64 P0, [R111+URZ+0x30], R0 ;  /* 0x000030006f0085a7 */ /* 0x000ee400080010ff */
[----:B---3--:R-:W-:Y:S05]  /*9080*/  @!P0 BRA `(.L_x_106) ;  /* 0xfffffffc00f08947 */ /* 0x008fea000383ffff */
[----:B------:R-:W-:Y:S05]  /*9090*/  BRA `(.L_x_105) ;  /* 0xffffffe000087947 */ /* 0x000fea000383ffff */
        .weak           $__internal_0_$__cuda_sm10x_tcgen05_guardrail_trap_col_being_dealloced_not_returned_by_alloc
        .type           $__internal_0_$__cuda_sm10x_tcgen05_guardrail_trap_col_being_dealloced_not_returned_by_alloc,@function
        .size           $__internal_0_$__cuda_sm10x_tcgen05_guardrail_trap_col_being_dealloced_not_returned_by_alloc,($__internal_1_$__cuda_sm10x_tcgen05_guardrail_trap_phase_invalid_during_alloc - $__internal_0_$__cuda_sm10x_tcgen05_guardrail_trap_col_being_dealloced_not_returned_by_alloc)
$__internal_0_$__cuda_sm10x_tcgen05_guardrail_trap_col_being_dealloced_not_returned_by_alloc:
[----:B------:R-:W-:Y:S05]  /*90a0*/  BPT.TRAP 0x1 ;  /* 0x000000040000795c */ /* 0x000fea0000300000 */
[----:B------:R-:W-:-:S04]  /*90b0*/  HFMA2 R3, -RZ, RZ, 0, 0 ;  /* 0x00000000ff037431 */ /* 0x000fc800000001ff */
[----:B------:R-:W-:Y:S05]  /*90c0*/  RET.REL.NODEC R2 `(_ZN7cutlass13device_kernelINS_4gemm6kernel13GemmUniversalIN4cute5tupleIJiiiiEEENS1_10collective13CollectiveMmaINS1_35MainloopSm100TmaUmmaWarpSpecializedILi3ELi2ELi4ENS5_IJNS4_1CILi1EEENSA_ILi2EEESB_EEEEENS5_IJNSA_ILi128EEESF_NSA_ILi32EEEEEEaNS5_IJlSB_lEEEaSI_NS4_8TiledMMAINS4_8MMA_AtomIJNS4_15SM100_MMA_S8_SSIaaiLi128ELi128ELNS4_4UMMA5MajorE0ELSN_0ELNSM_8SaturateE0EEEEEENS4_6LayoutINS5_IJSB_SB_SB_EEENS5_IJNSA_ILi0EEEST_ST_EEEEENS5_IJNS4_10UnderscoreESW_SW_EEEEENS4_23SM90_TMA_LOAD_MULTICASTENS4_14ComposedLayoutINS4_7SwizzleILi1ELi4ELi3EEENS4_18smem_ptr_flag_bitsILi8EEENSR_INS5_IJNSA_ILi8EEESG_EEENS5_IJSG_SB_EEEEEEEvNS4_8identityENS4_13SM90_TMA_LOADES19_vS1A_EENS_8epilogue10collective18CollectiveEpilogueINS1D_23Sm100TmaWarpSpecializedILi2ELi2ELi64ELb0ELb0EEEJSH_NS5_IJNSR_ISF_SB_EENSR_INSA_ILi64EEESB_EEEEEaSI_aSI_NS1D_6fusion15FusionCallbacksIS1H_NS1M_17LinearCombinationIaiaiLNS_15FloatRoundStyleE2EEESH_S1L_JEEENS4_5SM1004TMEM4LOAD26SM100_TMEM_LOAD_32dp32b64xES1B_NS10_INS11_ILi2ELi4ELi3EEES14_NSR_INS5_IJS15_S1J_EEENS5_IJS1J_SB_EEEEEEENS4_39AutoVectorizingCopyWithAssumedAlignmentILi128EEENS4_14SM90_TMA_STOREES20_S22_S22_EEEvvEEEEvNT_6ParamsE) ;  /* 0xffffff6c02cc7950 */ /* 0x000fea0003c3ffff */
        .weak           $__internal_1_$__cuda_sm10x_tcgen05_guardrail_trap_phase_invalid_during_alloc
        .type           $__internal_1_$__cuda_sm10x_tcgen05_guardrail_trap_phase_invalid_during_alloc,@function
        .size           $__internal_1_$__cuda_sm10x_tcgen05_guardrail_trap_phase_invalid_during_alloc,($__internal_2_$__cuda_sm10x_tcgen05_guardrail_trap_unallocated_columns_being_dealloced - $__internal_1_$__cuda_sm10x_tcgen05_guardrail_trap_phase_invalid_during_alloc)
$__internal_1_$__cuda_sm10x_tcgen05_guardrail_trap_phase_invalid_during_alloc:
[----:B------:R-:W-:Y:S05]  /*90d0*/  BPT.TRAP 0x1 ;  /* 0x000000040000795c */ /* 0x000fea0000300000 */
[----:B------:R-:W-:-:S04]  /*90e0*/  MOV R5, 0x0 ;  /* 0x0000000000057802 */ /* 0x000fc80000000f00 */
[----:B------:R-:W-:Y:S05]  /*90f0*/  RET.REL.NODEC R4 `(_ZN7cutlass13device_kernelINS_4gemm6kernel13GemmUniversalIN4cute5tupleIJiiiiEEENS1_10collective13CollectiveMmaINS1_35MainloopSm100TmaUmmaWarpSpecializedILi3ELi2ELi4ENS5_IJNS4_1CILi1EEENSA_ILi2EEESB_EEEEENS5_IJNSA_ILi128EEESF_NSA_ILi32EEEEEEaNS5_IJlSB_lEEEaSI_NS4_8TiledMMAINS4_8MMA_AtomIJNS4_15SM100_MMA_S8_SSIaaiLi128ELi128ELNS4_4UMMA5MajorE0ELSN_0ELNSM_8SaturateE0EEEEEENS4_6LayoutINS5_IJSB_SB_SB_EEENS5_IJNSA_ILi0EEEST_ST_EEEEENS5_IJNS4_10UnderscoreESW_SW_EEEEENS4_23SM90_TMA_LOAD_MULTICASTENS4_14ComposedLayoutINS4_7SwizzleILi1ELi4ELi3EEENS4_18smem_ptr_flag_bitsILi8EEENSR_INS5_IJNSA_ILi8EEESG_EEENS5_IJSG_SB_EEEEEEEvNS4_8identityENS4_13SM90_TMA_LOADES19_vS1A_EENS_8epilogue10collective18CollectiveEpilogueINS1D_23Sm100TmaWarpSpecializedILi2ELi2ELi64ELb0ELb0EEEJSH_NS5_IJNSR_ISF_SB_EENSR_INSA_ILi64EEESB_EEEEEaSI_aSI_NS1D_6fusion15FusionCallbacksIS1H_NS1M_17LinearCombinationIaiaiLNS_15FloatRoundStyleE2EEESH_S1L_JEEENS4_5SM1004TMEM4LOAD26SM100_TMEM_LOAD_32dp32b64xES1B_NS10_INS11_ILi2ELi4ELi3EEES14_NSR_INS5_IJS15_S1J_EEENS5_IJS1J_SB_EEEEEEENS4_39AutoVectorizingCopyWithAssumedAlignmentILi128EEENS4_14SM90_TMA_STOREES20_S22_S22_EEEvvEEEEvNT_6ParamsE) ;  /* 0xffffff6c04c07950 */ /* 0x000fea0003c3ffff */
        .weak           $__internal_2_$__cuda_sm10x_tcgen05_guardrail_trap_unallocated_columns_being_dealloced
        .type           $__internal_2_$__cuda_sm10x_tcgen05_guardrail_trap_unallocated_columns_being_dealloced,@function
        .size           $__internal_2_$__cuda_sm10x_tcgen05_guardrail_trap_unallocated_columns_being_dealloced,(.L_x_146 - $__internal_2_$__cuda_sm10x_tcgen05_guardrail_trap_unallocated_columns_being_dealloced)
$__internal_2_$__cuda_sm10x_tcgen05_guardrail_trap_unallocated_columns_being_dealloced:
[----:B------:R-:W-:Y:S05]  /*9100*/  BPT.TRAP 0x1 ;  /* 0x000000040000795c */ /* 0x000fea0000300000 */
[----:B------:R-:W-:-:S04]  /*9110*/  HFMA2 R3, -RZ, RZ, 0, 0 ;  /* 0x00000000ff037431 */ /* 0x000fc800000001ff */
[----:B------:R-:W-:Y:S05]  /*9120*/  RET.REL.NODEC R2 `(_ZN7cutlass13device_kernelINS_4gemm6kernel13GemmUniversalIN4cute5tupleIJiiiiEEENS1_10collective13CollectiveMmaINS1_35MainloopSm100TmaUmmaWarpSpecializedILi3ELi2ELi4ENS5_IJNS4_1CILi1EEENSA_ILi2EEESB_EEEEENS5_IJNSA_ILi128EEESF_NSA_ILi32EEEEEEaNS5_IJlSB_lEEEaSI_NS4_8TiledMMAINS4_8MMA_AtomIJNS4_15SM100_MMA_S8_SSIaaiLi128ELi128ELNS4_4UMMA5MajorE0ELSN_0ELNSM_8SaturateE0EEEEEENS4_6LayoutINS5_IJSB_SB_SB_EEENS5_IJNSA_ILi0EEEST_ST_EEEEENS5_IJNS4_10UnderscoreESW_SW_EEEEENS4_23SM90_TMA_LOAD_MULTICASTENS4_14ComposedLayoutINS4_7SwizzleILi1ELi4ELi3EEENS4_18smem_ptr_flag_bitsILi8EEENSR_INS5_IJNSA_ILi8EEESG_EEENS5_IJSG_SB_EEEEEEEvNS4_8identityENS4_13SM90_TMA_LOADES19_vS1A_EENS_8epilogue10collective18CollectiveEpilogueINS1D_23Sm100TmaWarpSpecializedILi2ELi2ELi64ELb0ELb0EEEJSH_NS5_IJNSR_ISF_SB_EENSR_INSA_ILi64EEESB_EEEEEaSI_aSI_NS1D_6fusion15FusionCallbacksIS1H_NS1M_17LinearCombinationIaiaiLNS_15FloatRoundStyleE2EEESH_S1L_JEEENS4_5SM1004TMEM4LOAD26SM100_TMEM_LOAD_32dp32b64xES1B_NS10_INS11_ILi2ELi4ELi3EEES14_NSR_INS5_IJS15_S1J_EEENS5_IJS1J_SB_EEEEEEENS4_39AutoVectorizingCopyWithAssumedAlignmentILi128EEENS4_14SM90_TMA_STOREES20_S22_S22_EEEvvEEEEvNT_6ParamsE) ;  /* 0xffffff6c02b47950 */ /* 0x000fea0003c3ffff */
.L_x_145:
[----:B------:R-:W-:-:S00]  /*9130*/  BRA `(.L_x_145) ;  /* 0xfffffffc00fc7947 */ /* 0x000fc0000383ffff */
[----:B------:R-:W-:-:S00]  /*9140*/  NOP ;  /* 0x0000000000007918 */ /* 0x000fc00000000000 */
        /* <DEDUP_REMOVED lines=11> */
.L_x_146:


//--------------------- .nv.global.init           --------------------------
	.section	.nv.global.init,"aw",@progbits
.nv.global.init:
	.type		$str$27,@object
	.size		$str$27,($str$28 - $str$27)
$str$27:
        /*0000*/ 	.byte	0x28, 0x61, 0x64, 0x64, 0x72, 0x65, 0x73, 0x73, 0x20, 0x26, 0x20, 0x6d, 0x61, 0x73, 0x6b, 0x29
        /*0010*/ 	.byte	0x20, 0x3d, 0x3d, 0x20, 0x30, 0x00
	.type		$str$28,@object
	.size		$str$28,($str$26 - $str$28)
$str$28:
        /*0016*/ 	.byte	0x2f, 0x74, 0x6d, 0x70, 0x2f, 0x63, 0x75, 0x74, 0x6c, 0x61, 0x73, 0x73, 0x5f, 0x73, 0x77, 0x65
        /*0026*/ 	.byte	0x65, 0x70, 0x5f, 0x73, 0x72, 0x63, 0x2f, 0x69, 0x6e, 0x63, 0x6c, 0x75, 0x64, 0x65, 0x2f, 0x63
        /*0036*/ 	.byte	0x75, 0x74, 0x65, 0x2f, 0x70, 0x6f, 0x69, 0x6e, 0x74, 0x65, 0x72, 0x5f, 0x66, 0x6c, 0x61, 0x67
        /*0046*/ 	.byte	0x67, 0x65, 0x64, 0x2e, 0x68, 0x70, 0x70, 0x00
	.type		$str$26,@object
	.size		$str$26,($str$25 - $str$26)
$str$26:
        /*004e*/ 	.byte	0x2f, 0x74, 0x6d, 0x70, 0x2f, 0x63, 0x75, 0x74, 0x6c, 0x61, 0x73, 0x73, 0x5f, 0x73, 0x77, 0x65
        /*005e*/ 	.byte	0x65, 0x70, 0x5f, 0x73, 0x72, 0x63, 0x2f, 0x69, 0x6e, 0x63, 0x6c, 0x75, 0x64, 0x65, 0x2f, 0x63
        /*006e*/ 	.byte	0x75, 0x74, 0x65, 0x2f, 0x61, 0x74, 0x6f, 0x6d, 0x2f, 0x63, 0x6f, 0x70, 0x79, 0x5f, 0x74, 0x72
        /*007e*/ 	.byte	0x61, 0x69, 0x74, 0x73, 0x5f, 0x73, 0x6d, 0x31, 0x30, 0x30, 0x2e, 0x68, 0x70, 0x70, 0x00
	.type		$str$25,@object
	.size		$str$25,(__unnamed_1 - $str$25)
$str$25:
        /*008d*/ 	.byte	0x28, 0x28, 0x75, 0x69, 0x6e, 0x74, 0x33, 0x32, 0x5f, 0x74, 0x28, 0x74, 0x68, 0x72, 0x65, 0x61
        /*009d*/ 	.byte	0x64, 0x49, 0x64, 0x78, 0x2e, 0x78, 0x29, 0x20, 0x2f, 0x20, 0x33, 0x32, 0x29, 0x20, 0x25, 0x20
        /*00ad*/ 	.byte	0x34, 0x29, 0x20, 0x3d, 0x3d, 0x20, 0x28, 0x28, 0x28, 0x74, 0x6d, 0x65, 0x6d, 0x5f, 0x61, 0x64
        /*00bd*/ 	.byte	0x64, 0x72, 0x20, 0x3e, 0x3e, 0x20, 0x31, 0x36, 0x29, 0x20, 0x2f, 0x20, 0x33, 0x32, 0x29, 0x20
        /*00cd*/ 	.byte	0x25, 0x20, 0x34, 0x29, 0x00
	.type		__unnamed_1,@object
	.size		__unnamed_1,(__unnamed_2 - __unnamed_1)
__unnamed_1:
        /*00d2*/ 	.byte	0x61, 0x75, 0x74, 0x6f, 0x20, 0x63, 0x75, 0x74, 0x65, 0x3a, 0x3a, 0x61, 0x73, 0x5f, 0x70, 0x6f
        /* <DEDUP_REMOVED lines=24> */
        /*0262*/ 	.byte	0x5d, 0x00
	.type		__unnamed_2,@object
	.size		__unnamed_2,(.L_2 - __unnamed_2)
__unnamed_2:
        /* <DEDUP_REMOVED lines=42> */
        /*0504*/ 	.byte	0x43, 0x3c, 0x30, 0x3e, 0x3e, 0x3e, 0x3e, 0x5d, 0x00
.L_2:


//--------------------- .nv.shared._ZN7cutlass13device_kernelINS_4gemm6kernel13GemmUniversalIN4cute5tupleIJiiiiEEENS1_10collective13CollectiveMmaINS1_35MainloopSm100TmaUmmaWarpSpecializedILi3ELi2ELi4ENS5_IJNS4_1CILi1EEENSA_ILi2EEESB_EEEEENS5_IJNSA_ILi128EEESF_NSA_ILi32EEEEEEaNS5_IJlSB_lEEEaSI_NS4_8TiledMMAINS4_8MMA_AtomIJNS4_15SM100_MMA_S8_SSIaaiLi128ELi128ELNS4_4UMMA5MajorE0ELSN_0ELNSM_8SaturateE0EEEEEENS4_6LayoutINS5_IJSB_SB_SB_EEENS5_IJNSA_ILi0EEEST_ST_EEEEENS5_IJNS4_10UnderscoreESW_SW_EEEEENS4_23SM90_TMA_LOAD_MULTICASTENS4_14ComposedLayoutINS4_7SwizzleILi1ELi4ELi3EEENS4_18smem_ptr_flag_bitsILi8EEENSR_INS5_IJNSA_ILi8EEESG_EEENS5_IJSG_SB_EEEEEEEvNS4_8identityENS4_13SM90_TMA_LOADES19_vS1A_EENS_8epilogue10collective18CollectiveEpilogueINS1D_23Sm100TmaWarpSpecializedILi2ELi2ELi64ELb0ELb0EEEJSH_NS5_IJNSR_ISF_SB_EENSR_INSA_ILi64EEESB_EEEEEaSI_aSI_NS1D_6fusion15FusionCallbacksIS1H_NS1M_17LinearCombinationIaiaiLNS_15FloatRoundStyleE2EEESH_S1L_JEEENS4_5SM1004TMEM4LOAD26SM100_TMEM_LOAD_32dp32b64xES1B_NS10_INS11_ILi2ELi4ELi3EEES14_NSR_INS5_IJS15_S1J_EEENS5_IJS1J_SB_EEEEEEENS4_39AutoVectorizingCopyWithAssumedAlignmentILi128EEENS4_14SM90_TMA_STOREES20_S22_S22_EEEvvEEEEvNT_6ParamsE --------------------------
	.section	.nv.shared._ZN7cutlass13device_kernelINS_4gemm6kernel13GemmUniversalIN4cute5tupleIJiiiiEEENS1_10collective13CollectiveMmaINS1_35MainloopSm100TmaUmmaWarpSpecializedILi3ELi2ELi4ENS5_IJNS4_1CILi1EEENSA_ILi2EEESB_EEEEENS5_IJNSA_ILi128EEESF_NSA_ILi32EEEEEEaNS5_IJlSB_lEEEaSI_NS4_8TiledMMAINS4_8MMA_AtomIJNS4_15SM100_MMA_S8_SSIaaiLi128ELi128ELNS4_4UMMA5MajorE0ELSN_0ELNSM_8SaturateE0EEEEEENS4_6LayoutINS5_IJSB_SB_SB_EEENS5_IJNSA_ILi0EEEST_ST_EEEEENS5_IJNS4_10UnderscoreESW_SW_EEEEENS4_23SM90_TMA_LOAD_MULTICASTENS4_14ComposedLayoutINS4_7SwizzleILi1ELi4ELi3EEENS4_18smem_ptr_flag_bitsILi8EEENSR_INS5_IJNSA_ILi8EEESG_EEENS5_IJSG_SB_EEEEEEEvNS4_8identityENS4_13SM90_TMA_LOADES19_vS1A_EENS_8epilogue10collective18CollectiveEpilogueINS1D_23Sm100TmaWarpSpecializedILi2ELi2ELi64ELb0ELb0EEEJSH_NS5_IJNSR_ISF_SB_EENSR_INSA_ILi64EEESB_EEEEEaSI_aSI_NS1D_6fusion15FusionCallbacksIS1H_NS1M_17LinearCombinationIaiaiLNS_15FloatRoundStyleE2EEESH_S1L_JEEENS4_5SM1004TMEM4LOAD26SM100_TMEM_LOAD_32dp32b64xES1B_NS10_INS11_ILi2ELi4ELi3EEES14_NSR_INS5_IJS15_S1J_EEENS5_IJS1J_SB_EEEEEEENS4_39AutoVectorizingCopyWithAssumedAlignmentILi128EEENS4_14SM90_TMA_STOREES20_S22_S22_EEEvvEEEEvNT_6ParamsE,"aw",@nobits
	.sectionflags	@""
	.align	16
	.zero		1024


//--------------------- .nv.shared.reserved.0     --------------------------
	.section	.nv.shared.reserved.0,"aw",@nobits
	.weak		__nv_reservedSMEM_offset_0_alias
	.size		__nv_reservedSMEM_offset_0_alias, 0, 64
	.other		__nv_reservedSMEM_offset_0_alias,@"STO_CUDA_RESERVED_SHARED STV_DEFAULT"
__nv_reservedSMEM_offset_0_alias:
	.zero		0
.nv.shared.reserved.0:
	.zero		64
	.weak		__nv_reservedSMEM_tcgen05_partition
	.type		__nv_reservedSMEM_tcgen05_partition,@object
	.size		__nv_reservedSMEM_tcgen05_partition,(.L_0 - __nv_reservedSMEM_tcgen05_partition)
__nv_reservedSMEM_tcgen05_partition:
	.zero		32
.L_0:


//--------------------- .nv.global                --------------------------
	.section	.nv.global,"aw",@nobits
.nv.global:
	.type		_ZN39_INTERNAL_a029d5b4_4_k_cu_e468e002_94184cute1_E,@object
	.size		_ZN39_INTERNAL_a029d5b4_4_k_cu_e468e002_94184cute1_E,(_ZN39_INTERNAL_a029d5b4_4_k_cu_e468e002_94184cuda3std3__45__cpo6cbeginE - _ZN39_INTERNAL_a029d5b4_4_k_cu_e468e002_94184cute1_E)
_ZN39_INTERNAL_a029d5b4_4_k_cu_e468e002_94184cute1_E:
	.zero		1
	.type		_ZN39_INTERNAL_a029d5b4_4_k_cu_e468e002_94184cuda3std3__45__cpo6cbeginE,@object
	.size		_ZN39_INTERNAL_a029d5b4_4_k_cu_e468e002_94184cuda3std3__45__cpo6cbeginE,(_ZN39_INTERNAL_a029d5b4_4_k_cu_e468e002_94184cuda3std3__48in_placeE - _ZN39_INTERNAL_a029d5b4_4_k_cu_e468e002_94184cuda3std3__45__cpo6cbeginE)
_ZN39_INTERNAL_a029d5b4_4_k_cu_e468e002_94184cuda3std3__45__cpo6cbeginE:
	.zero		1
	.type		_ZN39_INTERNAL_a029d5b4_4_k_cu_e468e002_94184cuda3std3__48in_placeE,@object
	.size		_ZN39_INTERNAL_a029d5b4_4_k_cu_e468e002_94184cuda3std3__48in_placeE,(_ZN39_INTERNAL_a029d5b4_4_k_cu_e468e002_94184cuda3std6ranges3__45__cpo9iter_moveE - _ZN39_INTERNAL_a029d5b4_4_k_cu_e468e002_94184cuda3std3__48in_placeE)
_ZN39_INTERNAL_a029d5b4_4_k_cu_e468e002_94184cuda3std3__48in_placeE:
	.zero		1
	.type		_ZN39_INTERNAL_a029d5b4_4_k_cu_e468e002_94184cuda3std6ranges3__45__cpo9iter_moveE,@object
	.size		_ZN39_INTERNAL_a029d5b4_4_k_cu_e468e002_94184cuda3std6ranges3__45__cpo9iter_moveE,(_ZN39_INTERNAL_a029d5b4_4_k_cu_e468e002_94184cuda3std3__45__cpo5beginE - _ZN39_INTERNAL_a029d5b4_4_k_cu_e468e002_94184cuda3std6ranges3__45__cpo9iter_moveE)
_ZN39_INTERNAL_a029d5b4_4_k_cu_e468e002_94184cuda3std6ranges3__45__cpo9iter_moveE:
	.zero		1
	.type		_ZN39_INTERNAL_a029d5b4_4_k_cu_e468e002_94184cuda3std3__45__cpo5beginE,@object
	.size		_ZN39_INTERNAL_a029d5b4_4_k_cu_e468e002_94184cuda3std3__45__cpo5beginE,(_ZN39_INTERNAL_a029d5b4_4_k_cu_e468e002_94184cuda3std3__441_GLOBAL__N__a029d5b4_4_k_cu_e468e002_94186ignoreE - _ZN39_INTERNAL_a029d5b4_4_k_cu_e468e002_94184cuda3std3__45__cpo5beginE)
_ZN39_INTERNAL_a029d5b4_4_k_cu_e468e002_94184cuda3std3__45__cpo5beginE:
	.zero		1
	.type		_ZN39_INTERNAL_a029d5b4_4_k_cu_e468e002_94184cuda3std3__441_GLOBAL__N__a029d5b4_4_k_cu_e468e002_94186ignoreE,@object
	.size		_ZN39_INTERNAL_a029d5b4_4_k_cu_e468e002_94184cuda3std3__441_GLOBAL__N__a029d5b4_4_k_cu_e468e002_94186ignoreE,(_ZN39_INTERNAL_a029d5b4_4_k_cu_e468e002_94184cute7productE - _ZN39_INTERNAL_a029d5b4_4_k_cu_e468e002_94184cuda3std3__441_GLOBAL__N__a029d5b4_4_k_cu_e468e002_94186ignoreE)
_ZN39_INTERNAL_a029d5b4_4_k_cu_e468e002_94184cuda3std3__441_GLOBAL__N__a029d5b4_4_k_cu_e468e002_94186ignoreE:
	.zero		1
	.type		_ZN39_INTERNAL_a029d5b4_4_k_cu_e468e002_94184cute7productE,@object
	.size		_ZN39_INTERNAL_a029d5b4_4_k_cu_e468e002_94184cute7productE,(_ZN39_INTERNAL_a029d5b4_4_k_cu_e468e002_94184cuda3std3__45__cpo3endE - _ZN39_INTERNAL_a029d5b4_4_k_cu_e468e002_94184cute7productE)
_ZN39_INTERNAL_a029d5b4_4_k_cu_e468e002_94184cute7productE:
	.zero		1
	.type		_ZN39_INTERNAL_a029d5b4_4_k_cu_e468e002_94184cuda3std3__45__cpo3endE,@object
	.size		_ZN39_INTERNAL_a029d5b4_4_k_cu_e468e002_94184cuda3std3__45__cpo3endE,(_ZN39_INTERNAL_a029d5b4_4_k_cu_e468e002_94184cuda3std3__419piecewise_constructE - _ZN39_INTERNAL_a029d5b4_4_k_cu_e468e002_94184cuda3std3__45__cpo3endE)
_ZN39_INTERNAL_a029d5b4_4_k_cu_e468e002_94184cuda3std3__45__cpo3endE:
	.zero		1
	.type		_ZN39_INTERNAL_a029d5b4_4_k_cu_e468e002_94184cuda3std3__419piecewise_constructE,@object
	.size		_ZN39_INTERNAL_a029d5b4_4_k_cu_e468e002_94184cuda3std3__419piecewise_constructE,(_ZN39_INTERNAL_a029d5b4_4_k_cu_e468e002_94184cuda3std3__45__cpo4cendE - _ZN39_INTERNAL_a029d5b4_4_k_cu_e468e002_94184cuda3std3__419piecewise_constructE)
_ZN39_INTERNAL_a029d5b4_4_k_cu_e468e002_94184cuda3std3__419piecewise_constructE:
	.zero		1
	.type		_ZN39_INTERNAL_a029d5b4_4_k_cu_e468e002_94184cuda3std3__45__cpo4cendE,@object
	.size		_ZN39_INTERNAL_a029d5b4_4_k_cu_e468e002_94184cuda3std3__45__cpo4cendE,(_ZN39_INTERNAL_a029d5b4_4_k_cu_e468e002_94184cuda3std6ranges3__45__cpo4swapE - _ZN39_INTERNAL_a029d5b4_4_k_cu_e468e002_94184cuda3std3__45__cpo4cendE)
_ZN39_INTERNAL_a029d5b4_4_k_cu_e468e002_94184cuda3std3__45__cpo4cendE:
	.zero		1
	.type		_ZN39_INTERNAL_a029d5b4_4_k_cu_e468e002_94184cuda3std6ranges3__45__cpo4swapE,@object
	.size		_ZN39_INTERNAL_a029d5b4_4_k_cu_e468e002_94184cuda3std6ranges3__45__cpo4swapE,(.L_10 - _ZN39_INTERNAL_a029d5b4_4_k_cu_e468e002_94184cuda3std6ranges3__45__cpo4swapE)
_ZN39_INTERNAL_a029d5b4_4_k_cu_e468e002_94184cuda3std6ranges3__45__cpo4swapE:
	.zero		1
.L_10:


//--------------------- .nv.constant0._ZN7cutlass13device_kernelINS_4gemm6kernel13GemmUniversalIN4cute5tupleIJiiiiEEENS1_10collective13CollectiveMmaINS1_35MainloopSm100TmaUmmaWarpSpecializedILi3ELi2ELi4ENS5_IJNS4_1CILi1EEENSA_ILi2EEESB_EEEEENS5_IJNSA_ILi128EEESF_NSA_ILi32EEEEEEaNS5_IJlSB_lEEEaSI_NS4_8TiledMMAINS4_8MMA_AtomIJNS4_15SM100_MMA_S8_SSIaaiLi128ELi128ELNS4_4UMMA5MajorE0ELSN_0ELNSM_8SaturateE0EEEEEENS4_6LayoutINS5_IJSB_SB_SB_EEENS5_IJNSA_ILi0EEEST_ST_EEEEENS5_IJNS4_10UnderscoreESW_SW_EEEEENS4_23SM90_TMA_LOAD_MULTICASTENS4_14ComposedLayoutINS4_7SwizzleILi1ELi4ELi3EEENS4_18smem_ptr_flag_bitsILi8EEENSR_INS5_IJNSA_ILi8EEESG_EEENS5_IJSG_SB_EEEEEEEvNS4_8identityENS4_13SM90_TMA_LOADES19_vS1A_EENS_8epilogue10collective18CollectiveEpilogueINS1D_23Sm100TmaWarpSpecializedILi2ELi2ELi64ELb0ELb0EEEJSH_NS5_IJNSR_ISF_SB_EENSR_INSA_ILi64EEESB_EEEEEaSI_aSI_NS1D_6fusion15FusionCallbacksIS1H_NS1M_17LinearCombinationIaiaiLNS_15FloatRoundStyleE2EEESH_S1L_JEEENS4_5SM1004TMEM4LOAD26SM100_TMEM_LOAD_32dp32b64xES1B_NS10_INS11_ILi2ELi4ELi3EEES14_NSR_INS5_IJS15_S1J_EEENS5_IJS1J_SB_EEEEEEENS4_39AutoVectorizingCopyWithAssumedAlignmentILi128EEENS4_14SM90_TMA_STOREES20_S22_S22_EEEvvEEEEvNT_6ParamsE --------------------------
	.section	.nv.constant0._ZN7cutlass13device_kernelINS_4gemm6kernel13GemmUniversalIN4cute5tupleIJiiiiEEENS1_10collective13CollectiveMmaINS1_35MainloopSm100TmaUmmaWarpSpecializedILi3ELi2ELi4ENS5_IJNS4_1CILi1EEENSA_ILi2EEESB_EEEEENS5_IJNSA_ILi128EEESF_NSA_ILi32EEEEEEaNS5_IJlSB_lEEEaSI_NS4_8TiledMMAINS4_8MMA_AtomIJNS4_15SM100_MMA_S8_SSIaaiLi128ELi128ELNS4_4UMMA5MajorE0ELSN_0ELNSM_8SaturateE0EEEEEENS4_6LayoutINS5_IJSB_SB_SB_EEENS5_IJNSA_ILi0EEEST_ST_EEEEENS5_IJNS4_10UnderscoreESW_SW_EEEEENS4_23SM90_TMA_LOAD_MULTICASTENS4_14ComposedLayoutINS4_7SwizzleILi1ELi4ELi3EEENS4_18smem_ptr_flag_bitsILi8EEENSR_INS5_IJNSA_ILi8EEESG_EEENS5_IJSG_SB_EEEEEEEvNS4_8identityENS4_13SM90_TMA_LOADES19_vS1A_EENS_8epilogue10collective18CollectiveEpilogueINS1D_23Sm100TmaWarpSpecializedILi2ELi2ELi64ELb0ELb0EEEJSH_NS5_IJNSR_ISF_SB_EENSR_INSA_ILi64EEESB_EEEEEaSI_aSI_NS1D_6fusion15FusionCallbacksIS1H_NS1M_17LinearCombinationIaiaiLNS_15FloatRoundStyleE2EEESH_S1L_JEEENS4_5SM1004TMEM4LOAD26SM100_TMEM_LOAD_32dp32b64xES1B_NS10_INS11_ILi2ELi4ELi3EEES14_NSR_INS5_IJS15_S1J_EEENS5_IJS1J_SB_EEEEEEENS4_39AutoVectorizingCopyWithAssumedAlignmentILi128EEENS4_14SM90_TMA_STOREES20_S22_S22_EEEvvEEEEvNT_6ParamsE,"a",@progbits
	.sectionflags	@""
	.align	4
.nv.constant0._ZN7cutlass13device_kernelINS_4gemm6kernel13GemmUniversalIN4cute5tupleIJiiiiEEENS1_10collective13CollectiveMmaINS1_35MainloopSm100TmaUmmaWarpSpecializedILi3ELi2ELi4ENS5_IJNS4_1CILi1EEENSA_ILi2EEESB_EEEEENS5_IJNSA_ILi128EEESF_NSA_ILi32EEEEEEaNS5_IJlSB_lEEEaSI_NS4_8TiledMMAINS4_8MMA_AtomIJNS4_15SM100_MMA_S8_SSIaaiLi128ELi128ELNS4_4UMMA5MajorE0ELSN_0ELNSM_8SaturateE0EEEEEENS4_6LayoutINS5_IJSB_SB_SB_EEENS5_IJNSA_ILi0EEEST_ST_EEEEENS5_IJNS4_10UnderscoreESW_SW_EEEEENS4_23SM90_TMA_LOAD_MULTICASTENS4_14ComposedLayoutINS4_7SwizzleILi1ELi4ELi3EEENS4_18smem_ptr_flag_bitsILi8EEENSR_INS5_IJNSA_ILi8EEESG_EEENS5_IJSG_SB_EEEEEEEvNS4_8identityENS4_13SM90_TMA_LOADES19_vS1A_EENS_8epilogue10collective18CollectiveEpilogueINS1D_23Sm100TmaWarpSpecializedILi2ELi2ELi64ELb0ELb0EEEJSH_NS5_IJNSR_ISF_SB_EENSR_INSA_ILi64EEESB_EEEEEaSI_aSI_NS1D_6fusion15FusionCallbacksIS1H_NS1M_17LinearCombinationIaiaiLNS_15FloatRoundStyleE2EEESH_S1L_JEEENS4_5SM1004TMEM4LOAD26SM100_TMEM_LOAD_32dp32b64xES1B_NS10_INS11_ILi2ELi4ELi3EEES14_NSR_INS5_IJS15_S1J_EEENS5_IJS1J_SB_EEEEEEENS4_39AutoVectorizingCopyWithAssumedAlignmentILi128EEENS4_14SM90_TMA_STOREES20_S22_S22_EEEvvEEEEvNT_6ParamsE:
	.zero		2944


//--------------------- SYMBOLS --------------------------

	.type		.nv.reservedSmem.offset0,@object
	.size		.nv.reservedSmem.offset0,0x4
	.type		.nv.reservedSmem.cap,@object
	.size		.nv.reservedSmem.cap,0x4
	.type		__assertfail,@function
